//
// Generated by NVIDIA NVVM Compiler
//
// Compiler Build ID: CL-36424714
// Cuda compilation tools, release 13.0, V13.0.88
// Based on NVVM 20.0.0
//

.version 9.0
.target sm_100
.address_size 64

	// .globl	vec_mem_generic
.extern .shared .align 16 .b8 shm[];

.visible .entry vec_mem_generic(
	.param .u32 vec_mem_generic_param_0,
	.param .u32 vec_mem_generic_param_1,
	.param .u32 vec_mem_generic_param_2,
	.param .f32 vec_mem_generic_param_3,
	.param .u64 .ptr .align 1 vec_mem_generic_param_4,
	.param .u64 .ptr .align 1 vec_mem_generic_param_5,
	.param .f32 vec_mem_generic_param_6,
	.param .u64 .ptr .align 1 vec_mem_generic_param_7,
	.param .u32 vec_mem_generic_param_8,
	.param .u32 vec_mem_generic_param_9,
	.param .u32 vec_mem_generic_param_10,
	.param .u32 vec_mem_generic_param_11,
	.param .u32 vec_mem_generic_param_12
)
{
	.local .align 16 .b8 	__local_depot0[384];
	.reg .b64 	%SP;
	.reg .b64 	%SPL;
	.reg .pred 	%p<69>;
	.reg .b32 	%r<303>;
	.reg .b32 	%f<221>;
	.reg .b64 	%rd<187>;

	mov.u64 	%SPL, __local_depot0;
	ld.param.u32 	%r140, [vec_mem_generic_param_1];
	ld.param.u32 	%r141, [vec_mem_generic_param_2];
	ld.param.f32 	%f3, [vec_mem_generic_param_3];
	ld.param.u64 	%rd19, [vec_mem_generic_param_4];
	ld.param.u64 	%rd20, [vec_mem_generic_param_5];
	ld.param.f32 	%f4, [vec_mem_generic_param_6];
	ld.param.u64 	%rd21, [vec_mem_generic_param_7];
	ld.param.u32 	%r142, [vec_mem_generic_param_8];
	ld.param.u32 	%r143, [vec_mem_generic_param_9];
	ld.param.u32 	%r144, [vec_mem_generic_param_10];
	ld.param.u32 	%r145, [vec_mem_generic_param_11];
	ld.param.u32 	%r146, [vec_mem_generic_param_12];
	cvta.to.global.u64 	%rd22, %rd20;
	cvta.to.global.u64 	%rd23, %rd19;
	cvta.to.global.u64 	%rd1, %rd21;
	add.u64 	%rd2, %SPL, 0;
	add.u64 	%rd3, %SPL, 256;
	add.u64 	%rd4, %SPL, 320;
	mul.lo.s32 	%r1, %r144, %r142;
	mov.u32 	%r147, %ctaid.y;
	mov.u32 	%r148, %ctaid.x;
	mul.lo.s32 	%r149, %r142, %r147;
	mul.lo.s32 	%r150, %r149, %r141;
	mul.wide.s32 	%rd27, %r150, 4;
	add.s64 	%rd186, %rd23, %rd27;
	mul.lo.s32 	%r151, %r143, %r148;
	cvt.s64.s32 	%rd28, %r151;
	mul.wide.s32 	%rd29, %r151, 4;
	add.s64 	%rd185, %rd22, %rd29;
	mul.lo.s32 	%r152, %r149, %r140;
	cvt.s64.s32 	%rd30, %r152;
	add.s64 	%rd7, %rd30, %rd28;
	mov.u32 	%r2, %tid.x;
	div.s32 	%r153, %r143, %r146;
	div.s32 	%r4, %r2, %r153;
	mul.lo.s32 	%r154, %r4, %r153;
	sub.s32 	%r3, %r2, %r154;
	mul.lo.s32 	%r5, %r146, %r145;
	setp.lt.s32 	%p1, %r5, 1;
	@%p1 bra 	$L__BB0_13;
	and.b32  	%r6, %r5, 15;
	setp.lt.u32 	%p2, %r5, 16;
	mov.b32 	%r259, 0;
	@%p2 bra 	$L__BB0_4;
	and.b32  	%r259, %r5, 2147483632;
	mov.b32 	%r264, 0;
$L__BB0_3:
	.pragma "nounroll";
	mul.wide.u32 	%rd31, %r264, 4;
	add.s64 	%rd32, %rd2, %rd31;
	mov.f32 	%f5, 0f00000000;
	st.local.v4.f32 	[%rd32], {%f5, %f5, %f5, %f5};
	st.local.v4.f32 	[%rd32+16], {%f5, %f5, %f5, %f5};
	st.local.v4.f32 	[%rd32+32], {%f5, %f5, %f5, %f5};
	st.local.v4.f32 	[%rd32+48], {%f5, %f5, %f5, %f5};
	add.s32 	%r264, %r264, 16;
	setp.eq.s32 	%p3, %r264, %r259;
	@%p3 bra 	$L__BB0_4;
	bra.uni 	$L__BB0_3;
$L__BB0_4:
	setp.eq.s32 	%p4, %r6, 0;
	@%p4 bra 	$L__BB0_13;
	and.b32  	%r9, %r5, 7;
	setp.lt.u32 	%p5, %r6, 8;
	@%p5 bra 	$L__BB0_7;
	mul.wide.u32 	%rd33, %r259, 4;
	add.s64 	%rd34, %rd2, %rd33;
	mov.b32 	%r157, 0;
	st.local.u32 	[%rd34], %r157;
	st.local.u32 	[%rd34+4], %r157;
	st.local.u32 	[%rd34+8], %r157;
	st.local.u32 	[%rd34+12], %r157;
	st.local.u32 	[%rd34+16], %r157;
	st.local.u32 	[%rd34+20], %r157;
	st.local.u32 	[%rd34+24], %r157;
	st.local.u32 	[%rd34+28], %r157;
	add.s32 	%r259, %r259, 8;
$L__BB0_7:
	setp.eq.s32 	%p6, %r9, 0;
	@%p6 bra 	$L__BB0_13;
	and.b32  	%r12, %r5, 3;
	setp.lt.u32 	%p7, %r9, 4;
	@%p7 bra 	$L__BB0_10;
	mul.wide.u32 	%rd35, %r259, 4;
	add.s64 	%rd36, %rd2, %rd35;
	mov.b32 	%r158, 0;
	st.local.u32 	[%rd36], %r158;
	st.local.u32 	[%rd36+4], %r158;
	st.local.u32 	[%rd36+8], %r158;
	st.local.u32 	[%rd36+12], %r158;
	add.s32 	%r259, %r259, 4;
$L__BB0_10:
	setp.eq.s32 	%p8, %r12, 0;
	@%p8 bra 	$L__BB0_13;
	mov.b32 	%r263, 0;
$L__BB0_12:
	.pragma "nounroll";
	mul.wide.u32 	%rd37, %r259, 4;
	add.s64 	%rd38, %rd2, %rd37;
	mov.b32 	%r160, 0;
	st.local.u32 	[%rd38], %r160;
	add.s32 	%r259, %r259, 1;
	add.s32 	%r263, %r263, 1;
	setp.ne.s32 	%p9, %r263, %r12;
	@%p9 bra 	$L__BB0_12;
$L__BB0_13:
	setp.lt.s32 	%p10, %r141, 1;
	@%p10 bra 	$L__BB0_36;
	shl.b32 	%r162, %r1, 2;
	mov.u32 	%r163, shm;
	add.s32 	%r19, %r163, %r162;
	mul.lo.s32 	%r20, %r144, %r143;
	mul.lo.s32 	%r21, %r140, %r2;
	mul.lo.s32 	%r22, %r144, %r140;
	mul.lo.s32 	%r23, %r4, %r145;
	mul.lo.s32 	%r24, %r3, %r146;
	add.s32 	%r25, %r146, -1;
	and.b32  	%r26, %r146, 7;
	add.s32 	%r27, %r26, -1;
	and.b32  	%r28, %r146, 3;
	and.b32  	%r29, %r145, 7;
	and.b32  	%r30, %r145, 3;
	and.b32  	%r31, %r146, 15;
	add.s32 	%r32, %r31, -1;
	and.b32  	%r33, %r146, 2147483640;
	and.b32  	%r34, %r146, 1;
	and.b32  	%r35, %r145, 2147483640;
	and.b32  	%r36, %r145, 1;
	and.b32  	%r37, %r146, 2147483632;
	mov.b32 	%r278, 0;
	mul.wide.u32 	%rd39, %r2, 4;
	div.s32 	%r167, %r21, %r143;
	mul.wide.s32 	%rd41, %r167, 4;
	mul.wide.s32 	%rd43, %r144, 4;
	mul.wide.s32 	%rd44, %r22, 4;
$L__BB0_15:
	setp.ge.s32 	%p11, %r2, %r1;
	@%p11 bra 	$L__BB0_17;
	add.s64 	%rd40, %rd186, %rd39;
	ld.global.f32 	%f6, [%rd40];
	shl.b32 	%r164, %r2, 2;
	mov.u32 	%r165, shm;
	add.s32 	%r166, %r165, %r164;
	st.shared.f32 	[%r166], %f6;
$L__BB0_17:
	setp.ge.s32 	%p12, %r2, %r20;
	@%p12 bra 	$L__BB0_19;
	add.s64 	%rd42, %rd185, %rd41;
	ld.global.f32 	%f7, [%rd42];
	shl.b32 	%r168, %r2, 2;
	add.s32 	%r169, %r19, %r168;
	st.shared.f32 	[%r169], %f7;
$L__BB0_19:
	setp.lt.s32 	%p13, %r144, 1;
	bar.sync 	0;
	add.s64 	%rd186, %rd186, %rd43;
	add.s64 	%rd185, %rd185, %rd44;
	@%p13 bra 	$L__BB0_105;
	setp.lt.s32 	%p14, %r145, 1;
	@%p14 bra 	$L__BB0_91;
	setp.lt.s32 	%p24, %r146, 1;
	@%p24 bra 	$L__BB0_77;
	mov.b32 	%r279, 0;
$L__BB0_23:
	setp.lt.u32 	%p33, %r145, 8;
	mad.lo.s32 	%r92, %r279, %r142, %r23;
	mov.b32 	%r286, 0;
	@%p33 bra 	$L__BB0_26;
	mov.b32 	%r280, 0;
$L__BB0_25:
	.pragma "nounroll";
	add.s32 	%r208, %r92, %r280;
	shl.b32 	%r209, %r208, 2;
	mov.u32 	%r210, shm;
	add.s32 	%r211, %r210, %r209;
	ld.shared.f32 	%f38, [%r211];
	mul.wide.u32 	%rd61, %r280, 4;
	add.s64 	%rd62, %rd3, %rd61;
	ld.shared.f32 	%f39, [%r211+4];
	ld.shared.f32 	%f40, [%r211+8];
	ld.shared.f32 	%f41, [%r211+12];
	st.local.v4.f32 	[%rd62], {%f38, %f39, %f40, %f41};
	ld.shared.f32 	%f42, [%r211+16];
	ld.shared.f32 	%f43, [%r211+20];
	ld.shared.f32 	%f44, [%r211+24];
	ld.shared.f32 	%f45, [%r211+28];
	st.local.v4.f32 	[%rd62+16], {%f42, %f43, %f44, %f45};
	add.s32 	%r280, %r280, 8;
	setp.eq.s32 	%p34, %r280, %r35;
	mov.u32 	%r286, %r35;
	@%p34 bra 	$L__BB0_26;
	bra.uni 	$L__BB0_25;
$L__BB0_26:
	setp.eq.s32 	%p35, %r29, 0;
	@%p35 bra 	$L__BB0_34;
	add.s32 	%r212, %r29, -1;
	setp.lt.u32 	%p36, %r212, 3;
	@%p36 bra 	$L__BB0_29;
	add.s32 	%r213, %r92, %r286;
	shl.b32 	%r214, %r213, 2;
	mov.u32 	%r215, shm;
	add.s32 	%r216, %r215, %r214;
	ld.shared.f32 	%f46, [%r216];
	mul.wide.u32 	%rd63, %r286, 4;
	add.s64 	%rd64, %rd3, %rd63;
	st.local.f32 	[%rd64], %f46;
	ld.shared.f32 	%f47, [%r216+4];
	st.local.f32 	[%rd64+4], %f47;
	ld.shared.f32 	%f48, [%r216+8];
	st.local.f32 	[%rd64+8], %f48;
	ld.shared.f32 	%f49, [%r216+12];
	st.local.f32 	[%rd64+12], %f49;
	add.s32 	%r286, %r286, 4;
$L__BB0_29:
	setp.eq.s32 	%p37, %r30, 0;
	@%p37 bra 	$L__BB0_34;
	setp.eq.s32 	%p38, %r30, 1;
	@%p38 bra 	$L__BB0_32;
	add.s32 	%r217, %r92, %r286;
	shl.b32 	%r218, %r217, 2;
	mov.u32 	%r219, shm;
	add.s32 	%r220, %r219, %r218;
	ld.shared.f32 	%f50, [%r220];
	mul.wide.u32 	%rd65, %r286, 4;
	add.s64 	%rd66, %rd3, %rd65;
	st.local.f32 	[%rd66], %f50;
	ld.shared.f32 	%f51, [%r220+4];
	st.local.f32 	[%rd66+4], %f51;
	add.s32 	%r286, %r286, 2;
$L__BB0_32:
	setp.eq.s32 	%p39, %r36, 0;
	@%p39 bra 	$L__BB0_34;
	add.s32 	%r221, %r92, %r286;
	shl.b32 	%r222, %r221, 2;
	mov.u32 	%r223, shm;
	add.s32 	%r224, %r223, %r222;
	ld.shared.f32 	%f52, [%r224];
	mul.wide.u32 	%rd67, %r286, 4;
	add.s64 	%rd68, %rd3, %rd67;
	st.local.f32 	[%rd68], %f52;
$L__BB0_34:
	setp.lt.u32 	%p40, %r25, 7;
	mad.lo.s32 	%r97, %r279, %r143, %r24;
	mov.b32 	%r283, 0;
	@%p40 bra 	$L__BB0_53;
	mov.b32 	%r281, 0;
	bra.uni 	$L__BB0_52;
$L__BB0_36:
	setp.lt.s32 	%p59, %r145, 1;
	@%p59 bra 	$L__BB0_51;
	setp.lt.s32 	%p60, %r146, 1;
	mul.lo.s32 	%r40, %r3, %r146;
	@%p60 bra 	$L__BB0_51;
	and.b32  	%r41, %r146, 7;
	add.s32 	%r42, %r41, -1;
	and.b32  	%r43, %r146, 3;
	and.b32  	%r44, %r146, 2147483640;
	and.b32  	%r45, %r146, 1;
	neg.s32 	%r46, %r44;
	add.s32 	%r47, %r40, 1;
	add.s32 	%r48, %r40, 2;
	add.s32 	%r49, %r40, 3;
	add.s32 	%r50, %r40, 4;
	add.s32 	%r51, %r40, 5;
	add.s32 	%r52, %r40, 6;
	add.s32 	%r53, %r40, 7;
	add.s64 	%rd8, %rd2, 16;
	mul.lo.s32 	%r54, %r4, %r145;
	mov.b32 	%r265, 0;
$L__BB0_39:
	setp.lt.u32 	%p61, %r146, 8;
	add.s32 	%r248, %r265, %r54;
	mul.lo.s32 	%r56, %r265, %r146;
	mul.lo.s32 	%r57, %r248, %r140;
	add.s32 	%r58, %r57, %r40;
	mov.b32 	%r276, 0;
	@%p61 bra 	$L__BB0_42;
	add.s32 	%r273, %r47, %r57;
	add.s32 	%r272, %r48, %r57;
	add.s32 	%r271, %r49, %r57;
	add.s32 	%r270, %r50, %r57;
	add.s32 	%r269, %r51, %r57;
	add.s32 	%r268, %r52, %r57;
	add.s32 	%r267, %r53, %r57;
	mul.wide.u32 	%rd107, %r56, 4;
	add.s64 	%rd184, %rd8, %rd107;
	mov.u32 	%r266, %r58;
	mov.u32 	%r274, %r46;
$L__BB0_41:
	.pragma "nounroll";
	cvt.s64.s32 	%rd108, %r273;
	add.s64 	%rd109, %rd7, %rd108;
	shl.b64 	%rd110, %rd109, 2;
	add.s64 	%rd111, %rd1, %rd110;
	cvt.s64.s32 	%rd112, %r272;
	add.s64 	%rd113, %rd7, %rd112;
	shl.b64 	%rd114, %rd113, 2;
	add.s64 	%rd115, %rd1, %rd114;
	cvt.s64.s32 	%rd116, %r271;
	add.s64 	%rd117, %rd7, %rd116;
	shl.b64 	%rd118, %rd117, 2;
	add.s64 	%rd119, %rd1, %rd118;
	cvt.s64.s32 	%rd120, %r270;
	add.s64 	%rd121, %rd7, %rd120;
	shl.b64 	%rd122, %rd121, 2;
	add.s64 	%rd123, %rd1, %rd122;
	cvt.s64.s32 	%rd124, %r269;
	add.s64 	%rd125, %rd7, %rd124;
	shl.b64 	%rd126, %rd125, 2;
	add.s64 	%rd127, %rd1, %rd126;
	cvt.s64.s32 	%rd128, %r268;
	add.s64 	%rd129, %rd7, %rd128;
	shl.b64 	%rd130, %rd129, 2;
	add.s64 	%rd131, %rd1, %rd130;
	cvt.s64.s32 	%rd132, %r267;
	add.s64 	%rd133, %rd7, %rd132;
	shl.b64 	%rd134, %rd133, 2;
	add.s64 	%rd135, %rd1, %rd134;
	cvt.s64.s32 	%rd136, %r266;
	add.s64 	%rd137, %rd7, %rd136;
	shl.b64 	%rd138, %rd137, 2;
	add.s64 	%rd139, %rd1, %rd138;
	ld.local.f32 	%f161, [%rd184+-16];
	ld.global.f32 	%f162, [%rd139];
	mul.f32 	%f163, %f4, %f162;
	fma.rn.f32 	%f164, %f3, %f161, %f163;
	st.global.f32 	[%rd139], %f164;
	ld.local.f32 	%f165, [%rd184+-12];
	ld.global.f32 	%f166, [%rd111];
	mul.f32 	%f167, %f4, %f166;
	fma.rn.f32 	%f168, %f3, %f165, %f167;
	st.global.f32 	[%rd111], %f168;
	ld.local.f32 	%f169, [%rd184+-8];
	ld.global.f32 	%f170, [%rd115];
	mul.f32 	%f171, %f4, %f170;
	fma.rn.f32 	%f172, %f3, %f169, %f171;
	st.global.f32 	[%rd115], %f172;
	ld.local.f32 	%f173, [%rd184+-4];
	ld.global.f32 	%f174, [%rd119];
	mul.f32 	%f175, %f4, %f174;
	fma.rn.f32 	%f176, %f3, %f173, %f175;
	st.global.f32 	[%rd119], %f176;
	ld.local.f32 	%f177, [%rd184];
	ld.global.f32 	%f178, [%rd123];
	mul.f32 	%f179, %f4, %f178;
	fma.rn.f32 	%f180, %f3, %f177, %f179;
	st.global.f32 	[%rd123], %f180;
	ld.local.f32 	%f181, [%rd184+4];
	ld.global.f32 	%f182, [%rd127];
	mul.f32 	%f183, %f4, %f182;
	fma.rn.f32 	%f184, %f3, %f181, %f183;
	st.global.f32 	[%rd127], %f184;
	ld.local.f32 	%f185, [%rd184+8];
	ld.global.f32 	%f186, [%rd131];
	mul.f32 	%f187, %f4, %f186;
	fma.rn.f32 	%f188, %f3, %f185, %f187;
	st.global.f32 	[%rd131], %f188;
	ld.local.f32 	%f189, [%rd184+12];
	ld.global.f32 	%f190, [%rd135];
	mul.f32 	%f191, %f4, %f190;
	fma.rn.f32 	%f192, %f3, %f189, %f191;
	st.global.f32 	[%rd135], %f192;
	add.s32 	%r274, %r274, 8;
	add.s32 	%r273, %r273, 8;
	add.s32 	%r272, %r272, 8;
	add.s32 	%r271, %r271, 8;
	add.s32 	%r270, %r270, 8;
	add.s32 	%r269, %r269, 8;
	add.s32 	%r268, %r268, 8;
	add.s32 	%r267, %r267, 8;
	add.s32 	%r266, %r266, 8;
	add.s64 	%rd184, %rd184, 32;
	setp.ne.s32 	%p62, %r274, 0;
	mov.u32 	%r276, %r44;
	@%p62 bra 	$L__BB0_41;
$L__BB0_42:
	setp.eq.s32 	%p63, %r41, 0;
	@%p63 bra 	$L__BB0_50;
	setp.lt.u32 	%p64, %r42, 3;
	@%p64 bra 	$L__BB0_45;
	add.s32 	%r249, %r276, %r56;
	mul.wide.u32 	%rd140, %r249, 4;
	add.s64 	%rd141, %rd2, %rd140;
	ld.local.f32 	%f193, [%rd141];
	add.s32 	%r250, %r58, %r276;
	cvt.s64.s32 	%rd142, %r250;
	add.s64 	%rd143, %rd7, %rd142;
	shl.b64 	%rd144, %rd143, 2;
	add.s64 	%rd145, %rd1, %rd144;
	ld.global.f32 	%f194, [%rd145];
	mul.f32 	%f195, %f4, %f194;
	fma.rn.f32 	%f196, %f3, %f193, %f195;
	st.global.f32 	[%rd145], %f196;
	cvt.u64.u32 	%rd146, %r56;
	cvt.u64.u32 	%rd147, %r276;
	add.s64 	%rd148, %rd147, %rd146;
	shl.b64 	%rd149, %rd148, 2;
	add.s64 	%rd150, %rd2, %rd149;
	ld.local.f32 	%f197, [%rd150+4];
	add.s32 	%r251, %r250, 1;
	cvt.s64.s32 	%rd151, %r251;
	add.s64 	%rd152, %rd7, %rd151;
	shl.b64 	%rd153, %rd152, 2;
	add.s64 	%rd154, %rd1, %rd153;
	ld.global.f32 	%f198, [%rd154];
	mul.f32 	%f199, %f4, %f198;
	fma.rn.f32 	%f200, %f3, %f197, %f199;
	st.global.f32 	[%rd154], %f200;
	ld.local.f32 	%f201, [%rd150+8];
	add.s32 	%r252, %r250, 2;
	cvt.s64.s32 	%rd155, %r252;
	add.s64 	%rd156, %rd7, %rd155;
	shl.b64 	%rd157, %rd156, 2;
	add.s64 	%rd158, %rd1, %rd157;
	ld.global.f32 	%f202, [%rd158];
	mul.f32 	%f203, %f4, %f202;
	fma.rn.f32 	%f204, %f3, %f201, %f203;
	st.global.f32 	[%rd158], %f204;
	ld.local.f32 	%f205, [%rd150+12];
	add.s32 	%r253, %r250, 3;
	cvt.s64.s32 	%rd159, %r253;
	add.s64 	%rd160, %rd7, %rd159;
	shl.b64 	%rd161, %rd160, 2;
	add.s64 	%rd162, %rd1, %rd161;
	ld.global.f32 	%f206, [%rd162];
	mul.f32 	%f207, %f4, %f206;
	fma.rn.f32 	%f208, %f3, %f205, %f207;
	st.global.f32 	[%rd162], %f208;
	add.s32 	%r276, %r276, 4;
$L__BB0_45:
	setp.eq.s32 	%p65, %r43, 0;
	@%p65 bra 	$L__BB0_50;
	setp.eq.s32 	%p66, %r43, 1;
	@%p66 bra 	$L__BB0_48;
	add.s32 	%r254, %r276, %r56;
	mul.wide.u32 	%rd163, %r254, 4;
	add.s64 	%rd164, %rd2, %rd163;
	ld.local.f32 	%f209, [%rd164];
	add.s32 	%r255, %r58, %r276;
	cvt.s64.s32 	%rd165, %r255;
	add.s64 	%rd166, %rd7, %rd165;
	shl.b64 	%rd167, %rd166, 2;
	add.s64 	%rd168, %rd1, %rd167;
	ld.global.f32 	%f210, [%rd168];
	mul.f32 	%f211, %f4, %f210;
	fma.rn.f32 	%f212, %f3, %f209, %f211;
	st.global.f32 	[%rd168], %f212;
	cvt.u64.u32 	%rd169, %r56;
	cvt.u64.u32 	%rd170, %r276;
	add.s64 	%rd171, %rd170, %rd169;
	shl.b64 	%rd172, %rd171, 2;
	add.s64 	%rd173, %rd2, %rd172;
	ld.local.f32 	%f213, [%rd173+4];
	add.s32 	%r256, %r255, 1;
	cvt.s64.s32 	%rd174, %r256;
	add.s64 	%rd175, %rd7, %rd174;
	shl.b64 	%rd176, %rd175, 2;
	add.s64 	%rd177, %rd1, %rd176;
	ld.global.f32 	%f214, [%rd177];
	mul.f32 	%f215, %f4, %f214;
	fma.rn.f32 	%f216, %f3, %f213, %f215;
	st.global.f32 	[%rd177], %f216;
	add.s32 	%r276, %r276, 2;
$L__BB0_48:
	setp.eq.s32 	%p67, %r45, 0;
	@%p67 bra 	$L__BB0_50;
	add.s32 	%r257, %r276, %r56;
	mul.wide.u32 	%rd178, %r257, 4;
	add.s64 	%rd179, %rd2, %rd178;
	ld.local.f32 	%f217, [%rd179];
	add.s32 	%r258, %r58, %r276;
	cvt.s64.s32 	%rd180, %r258;
	add.s64 	%rd181, %rd7, %rd180;
	shl.b64 	%rd182, %rd181, 2;
	add.s64 	%rd183, %rd1, %rd182;
	ld.global.f32 	%f218, [%rd183];
	mul.f32 	%f219, %f4, %f218;
	fma.rn.f32 	%f220, %f3, %f217, %f219;
	st.global.f32 	[%rd183], %f220;
$L__BB0_50:
	add.s32 	%r265, %r265, 1;
	setp.eq.s32 	%p68, %r265, %r145;
	@%p68 bra 	$L__BB0_51;
	bra.uni 	$L__BB0_39;
$L__BB0_51:
	ret;
$L__BB0_52:
	.pragma "nounroll";
	add.s32 	%r227, %r97, %r281;
	shl.b32 	%r228, %r227, 2;
	add.s32 	%r229, %r19, %r228;
	ld.shared.f32 	%f53, [%r229];
	mul.wide.u32 	%rd69, %r281, 4;
	add.s64 	%rd70, %rd4, %rd69;
	ld.shared.f32 	%f54, [%r229+4];
	ld.shared.f32 	%f55, [%r229+8];
	ld.shared.f32 	%f56, [%r229+12];
	st.local.v4.f32 	[%rd70], {%f53, %f54, %f55, %f56};
	ld.shared.f32 	%f57, [%r229+16];
	ld.shared.f32 	%f58, [%r229+20];
	ld.shared.f32 	%f59, [%r229+24];
	ld.shared.f32 	%f60, [%r229+28];
	st.local.v4.f32 	[%rd70+16], {%f57, %f58, %f59, %f60};
	add.s32 	%r281, %r281, 8;
	setp.eq.s32 	%p41, %r281, %r33;
	mov.u32 	%r283, %r33;
	@%p41 bra 	$L__BB0_53;
	bra.uni 	$L__BB0_52;
$L__BB0_53:
	setp.eq.s32 	%p42, %r26, 0;
	@%p42 bra 	$L__BB0_61;
	setp.lt.u32 	%p43, %r27, 3;
	@%p43 bra 	$L__BB0_56;
	add.s32 	%r230, %r97, %r283;
	shl.b32 	%r231, %r230, 2;
	add.s32 	%r232, %r19, %r231;
	ld.shared.f32 	%f61, [%r232];
	mul.wide.u32 	%rd71, %r283, 4;
	add.s64 	%rd72, %rd4, %rd71;
	st.local.f32 	[%rd72], %f61;
	ld.shared.f32 	%f62, [%r232+4];
	st.local.f32 	[%rd72+4], %f62;
	ld.shared.f32 	%f63, [%r232+8];
	st.local.f32 	[%rd72+8], %f63;
	ld.shared.f32 	%f64, [%r232+12];
	st.local.f32 	[%rd72+12], %f64;
	add.s32 	%r283, %r283, 4;
$L__BB0_56:
	setp.eq.s32 	%p44, %r28, 0;
	@%p44 bra 	$L__BB0_61;
	setp.eq.s32 	%p45, %r28, 1;
	@%p45 bra 	$L__BB0_59;
	add.s32 	%r233, %r97, %r283;
	shl.b32 	%r234, %r233, 2;
	add.s32 	%r235, %r19, %r234;
	ld.shared.f32 	%f65, [%r235];
	mul.wide.u32 	%rd73, %r283, 4;
	add.s64 	%rd74, %rd4, %rd73;
	st.local.f32 	[%rd74], %f65;
	ld.shared.f32 	%f66, [%r235+4];
	st.local.f32 	[%rd74+4], %f66;
	add.s32 	%r283, %r283, 2;
$L__BB0_59:
	setp.eq.s32 	%p46, %r34, 0;
	@%p46 bra 	$L__BB0_61;
	add.s32 	%r236, %r97, %r283;
	shl.b32 	%r237, %r236, 2;
	add.s32 	%r238, %r19, %r237;
	ld.shared.f32 	%f67, [%r238];
	mul.wide.u32 	%rd75, %r283, 4;
	add.s64 	%rd76, %rd4, %rd75;
	st.local.f32 	[%rd76], %f67;
$L__BB0_61:
	mov.b32 	%r288, 0;
$L__BB0_62:
	setp.lt.u32 	%p47, %r25, 15;
	mul.wide.u32 	%rd77, %r288, 4;
	add.s64 	%rd78, %rd3, %rd77;
	ld.local.f32 	%f1, [%rd78];
	mul.lo.s32 	%r109, %r288, %r146;
	mov.b32 	%r291, 0;
	@%p47 bra 	$L__BB0_65;
	mov.b32 	%r289, 0;
$L__BB0_64:
	.pragma "nounroll";
	mul.wide.u32 	%rd79, %r289, 4;
	add.s64 	%rd80, %rd4, %rd79;
	ld.local.v4.f32 	{%f68, %f69, %f70, %f71}, [%rd80];
	add.s32 	%r242, %r289, %r109;
	mul.wide.u32 	%rd81, %r242, 4;
	add.s64 	%rd82, %rd2, %rd81;
	ld.local.f32 	%f72, [%rd82];
	fma.rn.f32 	%f73, %f1, %f68, %f72;
	st.local.f32 	[%rd82], %f73;
	ld.local.f32 	%f74, [%rd82+4];
	fma.rn.f32 	%f75, %f1, %f69, %f74;
	st.local.f32 	[%rd82+4], %f75;
	ld.local.f32 	%f76, [%rd82+8];
	fma.rn.f32 	%f77, %f1, %f70, %f76;
	st.local.f32 	[%rd82+8], %f77;
	ld.local.f32 	%f78, [%rd82+12];
	fma.rn.f32 	%f79, %f1, %f71, %f78;
	st.local.f32 	[%rd82+12], %f79;
	ld.local.v4.f32 	{%f80, %f81, %f82, %f83}, [%rd80+16];
	ld.local.f32 	%f84, [%rd82+16];
	fma.rn.f32 	%f85, %f1, %f80, %f84;
	st.local.f32 	[%rd82+16], %f85;
	ld.local.f32 	%f86, [%rd82+20];
	fma.rn.f32 	%f87, %f1, %f81, %f86;
	st.local.f32 	[%rd82+20], %f87;
	ld.local.f32 	%f88, [%rd82+24];
	fma.rn.f32 	%f89, %f1, %f82, %f88;
	st.local.f32 	[%rd82+24], %f89;
	ld.local.f32 	%f90, [%rd82+28];
	fma.rn.f32 	%f91, %f1, %f83, %f90;
	st.local.f32 	[%rd82+28], %f91;
	ld.local.v4.f32 	{%f92, %f93, %f94, %f95}, [%rd80+32];
	ld.local.f32 	%f96, [%rd82+32];
	fma.rn.f32 	%f97, %f1, %f92, %f96;
	st.local.f32 	[%rd82+32], %f97;
	ld.local.f32 	%f98, [%rd82+36];
	fma.rn.f32 	%f99, %f1, %f93, %f98;
	st.local.f32 	[%rd82+36], %f99;
	ld.local.f32 	%f100, [%rd82+40];
	fma.rn.f32 	%f101, %f1, %f94, %f100;
	st.local.f32 	[%rd82+40], %f101;
	ld.local.f32 	%f102, [%rd82+44];
	fma.rn.f32 	%f103, %f1, %f95, %f102;
	st.local.f32 	[%rd82+44], %f103;
	ld.local.v4.f32 	{%f104, %f105, %f106, %f107}, [%rd80+48];
	ld.local.f32 	%f108, [%rd82+48];
	fma.rn.f32 	%f109, %f1, %f104, %f108;
	st.local.f32 	[%rd82+48], %f109;
	ld.local.f32 	%f110, [%rd82+52];
	fma.rn.f32 	%f111, %f1, %f105, %f110;
	st.local.f32 	[%rd82+52], %f111;
	ld.local.f32 	%f112, [%rd82+56];
	fma.rn.f32 	%f113, %f1, %f106, %f112;
	st.local.f32 	[%rd82+56], %f113;
	ld.local.f32 	%f114, [%rd82+60];
	fma.rn.f32 	%f115, %f1, %f107, %f114;
	st.local.f32 	[%rd82+60], %f115;
	add.s32 	%r289, %r289, 16;
	setp.ne.s32 	%p48, %r289, %r37;
	mov.u32 	%r291, %r37;
	@%p48 bra 	$L__BB0_64;
$L__BB0_65:
	setp.eq.s32 	%p49, %r31, 0;
	@%p49 bra 	$L__BB0_75;
	setp.lt.u32 	%p50, %r32, 7;
	@%p50 bra 	$L__BB0_68;
	cvt.u64.u32 	%rd83, %r291;
	mul.wide.u32 	%rd84, %r291, 4;
	add.s64 	%rd85, %rd4, %rd84;
	ld.local.f32 	%f116, [%rd85];
	add.s32 	%r243, %r291, %r109;
	mul.wide.u32 	%rd86, %r243, 4;
	add.s64 	%rd87, %rd2, %rd86;
	ld.local.f32 	%f117, [%rd87];
	fma.rn.f32 	%f118, %f1, %f116, %f117;
	st.local.f32 	[%rd87], %f118;
	ld.local.f32 	%f119, [%rd85+4];
	cvt.u64.u32 	%rd88, %r109;
	add.s64 	%rd89, %rd83, %rd88;
	shl.b64 	%rd90, %rd89, 2;
	add.s64 	%rd91, %rd2, %rd90;
	ld.local.f32 	%f120, [%rd91+4];
	fma.rn.f32 	%f121, %f1, %f119, %f120;
	st.local.f32 	[%rd91+4], %f121;
	ld.local.f32 	%f122, [%rd85+8];
	ld.local.f32 	%f123, [%rd91+8];
	fma.rn.f32 	%f124, %f1, %f122, %f123;
	st.local.f32 	[%rd91+8], %f124;
	ld.local.f32 	%f125, [%rd85+12];
	ld.local.f32 	%f126, [%rd91+12];
	fma.rn.f32 	%f127, %f1, %f125, %f126;
	st.local.f32 	[%rd91+12], %f127;
	ld.local.f32 	%f128, [%rd85+16];
	ld.local.f32 	%f129, [%rd91+16];
	fma.rn.f32 	%f130, %f1, %f128, %f129;
	st.local.f32 	[%rd91+16], %f130;
	ld.local.f32 	%f131, [%rd85+20];
	ld.local.f32 	%f132, [%rd91+20];
	fma.rn.f32 	%f133, %f1, %f131, %f132;
	st.local.f32 	[%rd91+20], %f133;
	ld.local.f32 	%f134, [%rd85+24];
	ld.local.f32 	%f135, [%rd91+24];
	fma.rn.f32 	%f136, %f1, %f134, %f135;
	st.local.f32 	[%rd91+24], %f136;
	ld.local.f32 	%f137, [%rd85+28];
	ld.local.f32 	%f138, [%rd91+28];
	fma.rn.f32 	%f139, %f1, %f137, %f138;
	st.local.f32 	[%rd91+28], %f139;
	add.s32 	%r291, %r291, 8;
$L__BB0_68:
	@%p42 bra 	$L__BB0_75;
	setp.lt.u32 	%p52, %r27, 3;
	@%p52 bra 	$L__BB0_71;
	cvt.u64.u32 	%rd92, %r291;
	mul.wide.u32 	%rd93, %r291, 4;
	add.s64 	%rd94, %rd4, %rd93;
	ld.local.f32 	%f140, [%rd94];
	add.s32 	%r244, %r291, %r109;
	mul.wide.u32 	%rd95, %r244, 4;
	add.s64 	%rd96, %rd2, %rd95;
	ld.local.f32 	%f141, [%rd96];
	fma.rn.f32 	%f142, %f1, %f140, %f141;
	st.local.f32 	[%rd96], %f142;
	ld.local.f32 	%f143, [%rd94+4];
	cvt.u64.u32 	%rd97, %r109;
	add.s64 	%rd98, %rd92, %rd97;
	shl.b64 	%rd99, %rd98, 2;
	add.s64 	%rd100, %rd2, %rd99;
	ld.local.f32 	%f144, [%rd100+4];
	fma.rn.f32 	%f145, %f1, %f143, %f144;
	st.local.f32 	[%rd100+4], %f145;
	ld.local.f32 	%f146, [%rd94+8];
	ld.local.f32 	%f147, [%rd100+8];
	fma.rn.f32 	%f148, %f1, %f146, %f147;
	st.local.f32 	[%rd100+8], %f148;
	ld.local.f32 	%f149, [%rd94+12];
	ld.local.f32 	%f150, [%rd100+12];
	fma.rn.f32 	%f151, %f1, %f149, %f150;
	st.local.f32 	[%rd100+12], %f151;
	add.s32 	%r291, %r291, 4;
$L__BB0_71:
	setp.eq.s32 	%p53, %r28, 0;
	@%p53 bra 	$L__BB0_75;
	setp.eq.s32 	%p54, %r28, 1;
	cvt.u64.u32 	%rd16, %r291;
	mul.wide.u32 	%rd101, %r291, 4;
	add.s64 	%rd17, %rd4, %rd101;
	ld.local.f32 	%f152, [%rd17];
	add.s32 	%r245, %r291, %r109;
	mul.wide.u32 	%rd102, %r245, 4;
	add.s64 	%rd103, %rd2, %rd102;
	ld.local.f32 	%f153, [%rd103];
	fma.rn.f32 	%f154, %f1, %f152, %f153;
	st.local.f32 	[%rd103], %f154;
	@%p54 bra 	$L__BB0_75;
	setp.eq.s32 	%p55, %r28, 2;
	ld.local.f32 	%f155, [%rd17+4];
	cvt.u64.u32 	%rd104, %r109;
	add.s64 	%rd105, %rd16, %rd104;
	shl.b64 	%rd106, %rd105, 2;
	add.s64 	%rd18, %rd2, %rd106;
	ld.local.f32 	%f156, [%rd18+4];
	fma.rn.f32 	%f157, %f1, %f155, %f156;
	st.local.f32 	[%rd18+4], %f157;
	@%p55 bra 	$L__BB0_75;
	ld.local.f32 	%f158, [%rd17+8];
	ld.local.f32 	%f159, [%rd18+8];
	fma.rn.f32 	%f160, %f1, %f158, %f159;
	st.local.f32 	[%rd18+8], %f160;
$L__BB0_75:
	add.s32 	%r288, %r288, 1;
	setp.ne.s32 	%p56, %r288, %r145;
	@%p56 bra 	$L__BB0_62;
	add.s32 	%r279, %r279, 1;
	setp.eq.s32 	%p57, %r279, %r144;
	@%p57 bra 	$L__BB0_105;
	bra.uni 	$L__BB0_23;
$L__BB0_77:
	ld.local.f32 	%f2, [%rd4];
	mov.b32 	%r293, 0;
$L__BB0_78:
	setp.lt.u32 	%p25, %r145, 8;
	mad.lo.s32 	%r120, %r293, %r142, %r23;
	mov.b32 	%r296, 0;
	@%p25 bra 	$L__BB0_81;
	mov.b32 	%r294, 0;
$L__BB0_80:
	.pragma "nounroll";
	add.s32 	%r188, %r120, %r294;
	shl.b32 	%r189, %r188, 2;
	mov.u32 	%r190, shm;
	add.s32 	%r191, %r190, %r189;
	ld.shared.f32 	%f23, [%r191];
	mul.wide.u32 	%rd53, %r294, 4;
	add.s64 	%rd54, %rd3, %rd53;
	ld.shared.f32 	%f24, [%r191+4];
	ld.shared.f32 	%f25, [%r191+8];
	ld.shared.f32 	%f26, [%r191+12];
	st.local.v4.f32 	[%rd54], {%f23, %f24, %f25, %f26};
	ld.shared.f32 	%f27, [%r191+16];
	ld.shared.f32 	%f28, [%r191+20];
	ld.shared.f32 	%f29, [%r191+24];
	ld.shared.f32 	%f30, [%r191+28];
	st.local.v4.f32 	[%rd54+16], {%f27, %f28, %f29, %f30};
	add.s32 	%r294, %r294, 8;
	setp.ne.s32 	%p26, %r294, %r35;
	mov.u32 	%r296, %r35;
	@%p26 bra 	$L__BB0_80;
$L__BB0_81:
	setp.eq.s32 	%p27, %r29, 0;
	@%p27 bra 	$L__BB0_89;
	add.s32 	%r192, %r29, -1;
	setp.lt.u32 	%p28, %r192, 3;
	@%p28 bra 	$L__BB0_84;
	add.s32 	%r193, %r120, %r296;
	shl.b32 	%r194, %r193, 2;
	mov.u32 	%r195, shm;
	add.s32 	%r196, %r195, %r194;
	ld.shared.f32 	%f31, [%r196];
	mul.wide.u32 	%rd55, %r296, 4;
	add.s64 	%rd56, %rd3, %rd55;
	st.local.f32 	[%rd56], %f31;
	ld.shared.f32 	%f32, [%r196+4];
	st.local.f32 	[%rd56+4], %f32;
	ld.shared.f32 	%f33, [%r196+8];
	st.local.f32 	[%rd56+8], %f33;
	ld.shared.f32 	%f34, [%r196+12];
	st.local.f32 	[%rd56+12], %f34;
	add.s32 	%r296, %r296, 4;
$L__BB0_84:
	setp.eq.s32 	%p29, %r30, 0;
	@%p29 bra 	$L__BB0_89;
	setp.eq.s32 	%p30, %r30, 1;
	@%p30 bra 	$L__BB0_87;
	add.s32 	%r197, %r120, %r296;
	shl.b32 	%r198, %r197, 2;
	mov.u32 	%r199, shm;
	add.s32 	%r200, %r199, %r198;
	ld.shared.f32 	%f35, [%r200];
	mul.wide.u32 	%rd57, %r296, 4;
	add.s64 	%rd58, %rd3, %rd57;
	st.local.f32 	[%rd58], %f35;
	ld.shared.f32 	%f36, [%r200+4];
	st.local.f32 	[%rd58+4], %f36;
	add.s32 	%r296, %r296, 2;
$L__BB0_87:
	setp.eq.s32 	%p31, %r36, 0;
	@%p31 bra 	$L__BB0_89;
	add.s32 	%r201, %r120, %r296;
	shl.b32 	%r202, %r201, 2;
	mov.u32 	%r203, shm;
	add.s32 	%r204, %r203, %r202;
	ld.shared.f32 	%f37, [%r204];
	mul.wide.u32 	%rd59, %r296, 4;
	add.s64 	%rd60, %rd3, %rd59;
	st.local.f32 	[%rd60], %f37;
$L__BB0_89:
	add.s32 	%r293, %r293, 1;
	setp.eq.s32 	%p32, %r293, %r144;
	@%p32 bra 	$L__BB0_90;
	bra.uni 	$L__BB0_78;
$L__BB0_90:
	st.local.f32 	[%rd4], %f2;
	bra.uni 	$L__BB0_105;
$L__BB0_91:
	setp.lt.s32 	%p15, %r146, 1;
	@%p15 bra 	$L__BB0_105;
	mov.b32 	%r298, 0;
$L__BB0_93:
	setp.lt.u32 	%p16, %r25, 7;
	mad.lo.s32 	%r130, %r298, %r143, %r24;
	mov.b32 	%r301, 0;
	@%p16 bra 	$L__BB0_96;
	mov.b32 	%r299, 0;
$L__BB0_95:
	.pragma "nounroll";
	add.s32 	%r173, %r130, %r299;
	shl.b32 	%r174, %r173, 2;
	add.s32 	%r175, %r19, %r174;
	ld.shared.f32 	%f8, [%r175];
	mul.wide.u32 	%rd45, %r299, 4;
	add.s64 	%rd46, %rd4, %rd45;
	ld.shared.f32 	%f9, [%r175+4];
	ld.shared.f32 	%f10, [%r175+8];
	ld.shared.f32 	%f11, [%r175+12];
	st.local.v4.f32 	[%rd46], {%f8, %f9, %f10, %f11};
	ld.shared.f32 	%f12, [%r175+16];
	ld.shared.f32 	%f13, [%r175+20];
	ld.shared.f32 	%f14, [%r175+24];
	ld.shared.f32 	%f15, [%r175+28];
	st.local.v4.f32 	[%rd46+16], {%f12, %f13, %f14, %f15};
	add.s32 	%r299, %r299, 8;
	setp.ne.s32 	%p17, %r299, %r33;
	mov.u32 	%r301, %r33;
	@%p17 bra 	$L__BB0_95;
$L__BB0_96:
	setp.eq.s32 	%p18, %r26, 0;
	@%p18 bra 	$L__BB0_104;
	setp.lt.u32 	%p19, %r27, 3;
	@%p19 bra 	$L__BB0_99;
	add.s32 	%r176, %r130, %r301;
	shl.b32 	%r177, %r176, 2;
	add.s32 	%r178, %r19, %r177;
	ld.shared.f32 	%f16, [%r178];
	mul.wide.u32 	%rd47, %r301, 4;
	add.s64 	%rd48, %rd4, %rd47;
	st.local.f32 	[%rd48], %f16;
	ld.shared.f32 	%f17, [%r178+4];
	st.local.f32 	[%rd48+4], %f17;
	ld.shared.f32 	%f18, [%r178+8];
	st.local.f32 	[%rd48+8], %f18;
	ld.shared.f32 	%f19, [%r178+12];
	st.local.f32 	[%rd48+12], %f19;
	add.s32 	%r301, %r301, 4;
$L__BB0_99:
	setp.eq.s32 	%p20, %r28, 0;
	@%p20 bra 	$L__BB0_104;
	setp.eq.s32 	%p21, %r28, 1;
	@%p21 bra 	$L__BB0_102;
	add.s32 	%r179, %r130, %r301;
	shl.b32 	%r180, %r179, 2;
	add.s32 	%r181, %r19, %r180;
	ld.shared.f32 	%f20, [%r181];
	mul.wide.u32 	%rd49, %r301, 4;
	add.s64 	%rd50, %rd4, %rd49;
	st.local.f32 	[%rd50], %f20;
	ld.shared.f32 	%f21, [%r181+4];
	st.local.f32 	[%rd50+4], %f21;
	add.s32 	%r301, %r301, 2;
$L__BB0_102:
	setp.eq.s32 	%p22, %r34, 0;
	@%p22 bra 	$L__BB0_104;
	add.s32 	%r182, %r130, %r301;
	shl.b32 	%r183, %r182, 2;
	add.s32 	%r184, %r19, %r183;
	ld.shared.f32 	%f22, [%r184];
	mul.wide.u32 	%rd51, %r301, 4;
	add.s64 	%rd52, %rd4, %rd51;
	st.local.f32 	[%rd52], %f22;
$L__BB0_104:
	add.s32 	%r298, %r298, 1;
	setp.eq.s32 	%p23, %r298, %r144;
	@%p23 bra 	$L__BB0_105;
	bra.uni 	$L__BB0_93;
$L__BB0_105:
	bar.sync 	0;
	add.s32 	%r278, %r278, %r144;
	setp.lt.s32 	%p58, %r278, %r141;
	@%p58 bra 	$L__BB0_15;
	bra.uni 	$L__BB0_36;

}


// ===== COMPILED SASS (sm_100) =====

	.target	sm_100

	.elftype	@"ET_EXEC"


//--------------------- .note.nv.tkinfo           --------------------------
	.section	.note.nv.tkinfo,"",@"SHT_NOTE"
	.sectionflags	@"SHF_NOTE_NV_TKINFO"
	.tkinfo
        /*0018*/ 	.word	0x00000002
        /*0030*/ 	.string	""
        /*0030*/ 	.string	"ptxas"
        /*0030*/ 	.string	"Cuda compilation tools, release 13.0, V13.0.88"
        /*0030*/ 	.string	"Build cuda_13.0.r13.0/compiler.36424714_0"
        /*0030*/ 	.string	"-arch sm_100 -m 64 "



//--------------------- .note.nv.cuinfo           --------------------------
	.section	.note.nv.cuinfo,"",@"SHT_NOTE"
	.sectionflags	@"SHF_NOTE_NV_CUINFO"
        /*0018*/ 	.short	0x0002
        /*001a*/ 	.short	0x0064
        /*001c*/ 	.short	0x0082
	.zero		2


//--------------------- .nv.info                  --------------------------
	.section	.nv.info,"",@"SHT_CUDA_INFO"
	.align	4


	//----- nvinfo : EIATTR_REGCOUNT
	.align		4
        /*0000*/ 	.byte	0x04, 0x2f
        /*0002*/ 	.short	(.L_1 - .L_0)
	.align		4
.L_0:
        /*0004*/ 	.word	index@(vec_mem_generic)
        /*0008*/ 	.word	0x00000020


	//----- nvinfo : EIATTR_FRAME_SIZE
	.align		4
.L_1:
        /*000c*/ 	.byte	0x04, 0x11
        /*000e*/ 	.short	(.L_3 - .L_2)
	.align		4
.L_2:
        /*0010*/ 	.word	index@(vec_mem_generic)
        /*0014*/ 	.word	0x00000180


	//----- nvinfo : EIATTR_MIN_STACK_SIZE
	.align		4
.L_3:
        /*0018*/ 	.byte	0x04, 0x12
        /*001a*/ 	.short	(.L_5 - .L_4)
	.align		4
.L_4:
        /*001c*/ 	.word	index@(vec_mem_generic)
        /*0020*/ 	.word	0x00000180
.L_5:


//--------------------- .nv.compat                --------------------------
	.section	.nv.compat,"",@"SHT_CUDA_COMPAT_INFO"
	.align	4
        /*0000*/ 	.byte	0x02, 0x09, 0x00, 0x00, 0x02, 0x02, 0x01, 0x00, 0x02, 0x05, 0x05, 0x00, 0x03, 0x07, 0x01, 0x01
        /*0010*/ 	.byte	0x02, 0x03, 0x00, 0x00, 0x02, 0x06, 0x01, 0x00, 0x04, 0x0b, 0x08, 0x00, 0x09, 0x00, 0x00, 0x00
        /*0020*/ 	.byte	0x00, 0x00, 0x00, 0x00


//--------------------- .nv.info.vec_mem_generic  --------------------------
	.section	.nv.info.vec_mem_generic,"",@"SHT_CUDA_INFO"
	.sectionflags	@""
	.align	4


	//----- nvinfo : EIATTR_CUDA_API_VERSION
	.align		4
        /*0000*/ 	.byte	0x04, 0x37
        /*0002*/ 	.short	(.L_7 - .L_6)
.L_6:
        /*0004*/ 	.word	0x00000082


	//----- nvinfo : EIATTR_KPARAM_INFO
	.align		4
.L_7:
        /*0008*/ 	.byte	0x04, 0x17
        /*000a*/ 	.short	(.L_9 - .L_8)
.L_8:
        /*000c*/ 	.word	0x00000000
        /*0010*/ 	.short	0x000c
        /*0012*/ 	.short	0x0040
        /*0014*/ 	.byte	0x00, 0xf0, 0x11, 0x00


	//----- nvinfo : EIATTR_KPARAM_INFO
	.align		4
.L_9:
        /*0018*/ 	.byte	0x04, 0x17
        /*001a*/ 	.short	(.L_11 - .L_10)
.L_10:
        /*001c*/ 	.word	0x00000000
        /*0020*/ 	.short	0x000b
        /*0022*/ 	.short	0x003c
        /*0024*/ 	.byte	0x00, 0xf0, 0x11, 0x00


	//----- nvinfo : EIATTR_KPARAM_INFO
	.align		4
.L_11:
        /*0028*/ 	.byte	0x04, 0x17
        /*002a*/ 	.short	(.L_13 - .L_12)
.L_12:
        /*002c*/ 	.word	0x00000000
        /*0030*/ 	.short	0x000a
        /*0032*/ 	.short	0x0038
        /*0034*/ 	.byte	0x00, 0xf0, 0x11, 0x00


	//----- nvinfo : EIATTR_KPARAM_INFO
	.align		4
.L_13:
        /*0038*/ 	.byte	0x04, 0x17
        /*003a*/ 	.short	(.L_15 - .L_14)
.L_14:
        /*003c*/ 	.word	0x00000000
        /*0040*/ 	.short	0x0009
        /*0042*/ 	.short	0x0034
        /*0044*/ 	.byte	0x00, 0xf0, 0x11, 0x00


	//----- nvinfo : EIATTR_KPARAM_INFO
	.align		4
.L_15:
        /*0048*/ 	.byte	0x04, 0x17
        /*004a*/ 	.short	(.L_17 - .L_16)
.L_16:
        /*004c*/ 	.word	0x00000000
        /*0050*/ 	.short	0x0008
        /*0052*/ 	.short	0x0030
        /*0054*/ 	.byte	0x00, 0xf0, 0x11, 0x00


	//----- nvinfo : EIATTR_KPARAM_INFO
	.align		4
.L_17:
        /*0058*/ 	.byte	0x04, 0x17
        /*005a*/ 	.short	(.L_19 - .L_18)
.L_18:
        /*005c*/ 	.word	0x00000000
        /*0060*/ 	.short	0x0007
        /*0062*/ 	.short	0x0028
        /*0064*/ 	.byte	0x00, 0xf5, 0x21, 0x00


	//----- nvinfo : EIATTR_KPARAM_INFO
	.align		4
.L_19:
        /*0068*/ 	.byte	0x04, 0x17
        /*006a*/ 	.short	(.L_21 - .L_20)
.L_20:
        /*006c*/ 	.word	0x00000000
        /*0070*/ 	.short	0x0006
        /*0072*/ 	.short	0x0020
        /*0074*/ 	.byte	0x00, 0xf0, 0x11, 0x00


	//----- nvinfo : EIATTR_KPARAM_INFO
	.align		4
.L_21:
        /*0078*/ 	.byte	0x04, 0x17
        /*007a*/ 	.short	(.L_23 - .L_22)
.L_22:
        /*007c*/ 	.word	0x00000000
        /*0080*/ 	.short	0x0005
        /*0082*/ 	.short	0x0018
        /*0084*/ 	.byte	0x00, 0xf5, 0x21, 0x00


	//----- nvinfo : EIATTR_KPARAM_INFO
	.align		4
.L_23:
        /*0088*/ 	.byte	0x04, 0x17
        /*008a*/ 	.short	(.L_25 - .L_24)
.L_24:
        /*008c*/ 	.word	0x00000000
        /*0090*/ 	.short	0x0004
        /*0092*/ 	.short	0x0010
        /*0094*/ 	.byte	0x00, 0xf5, 0x21, 0x00


	//----- nvinfo : EIATTR_KPARAM_INFO
	.align		4
.L_25:
        /*0098*/ 	.byte	0x04, 0x17
        /*009a*/ 	.short	(.L_27 - .L_26)
.L_26:
        /*009c*/ 	.word	0x00000000
        /*00a0*/ 	.short	0x0003
        /*00a2*/ 	.short	0x000c
        /*00a4*/ 	.byte	0x00, 0xf0, 0x11, 0x00


	//----- nvinfo : EIATTR_KPARAM_INFO
	.align		4
.L_27:
        /*00a8*/ 	.byte	0x04, 0x17
        /*00aa*/ 	.short	(.L_29 - .L_28)
.L_28:
        /*00ac*/ 	.word	0x00000000
        /*00b0*/ 	.short	0x0002
        /*00b2*/ 	.short	0x0008
        /*00b4*/ 	.byte	0x00, 0xf0, 0x11, 0x00


	//----- nvinfo : EIATTR_KPARAM_INFO
	.align		4
.L_29:
        /*00b8*/ 	.byte	0x04, 0x17
        /*00ba*/ 	.short	(.L_31 - .L_30)
.L_30:
        /*00bc*/ 	.word	0x00000000
        /*00c0*/ 	.short	0x0001
        /*00c2*/ 	.short	0x0004
        /*00c4*/ 	.byte	0x00, 0xf0, 0x11, 0x00


	//----- nvinfo : EIATTR_KPARAM_INFO
	.align		4
.L_31:
        /*00c8*/ 	.byte	0x04, 0x17
        /*00ca*/ 	.short	(.L_33 - .L_32)
.L_32:
        /*00cc*/ 	.word	0x00000000
        /*00d0*/ 	.short	0x0000
        /*00d2*/ 	.short	0x0000
        /*00d4*/ 	.byte	0x00, 0xf0, 0x11, 0x00


	//----- nvinfo : EIATTR_SPARSE_MMA_MASK
	.align		4
.L_33:
        /*00d8*/ 	.byte	0x03, 0x50
        /*00da*/ 	.short	0x0000


	//----- nvinfo : EIATTR_MAXREG_COUNT
	.align		4
        /*00dc*/ 	.byte	0x03, 0x1b
        /*00de*/ 	.short	0x00ff


	//----- nvinfo : EIATTR_NUM_BARRIERS
	.align		4
        /*00e0*/ 	.byte	0x02, 0x4c
        /*00e2*/ 	.byte	0x01
	.zero		1


	//----- nvinfo : EIATTR_MERCURY_ISA_VERSION
	.align		4
        /*00e4*/ 	.byte	0x03, 0x5f
        /*00e6*/ 	.short	0x0101


	//----- nvinfo : EIATTR_VRC_CTA_INIT_COUNT
	.align		4
        /*00e8*/ 	.byte	0x02, 0x4a
	.zero		1
	.zero		1


	//----- nvinfo : EIATTR_EXIT_INSTR_OFFSETS
	.align		4
        /*00ec*/ 	.byte	0x04, 0x1c
        /*00ee*/ 	.short	(.L_35 - .L_34)


	//   ....[0]....
.L_34:
        /*00f0*/ 	.word	0x00002850


	//   ....[1]....
        /*00f4*/ 	.word	0x00002890


	//   ....[2]....
        /*00f8*/ 	.word	0x000036e0


	//----- nvinfo : EIATTR_CBANK_PARAM_SIZE
	.align		4
.L_35:
        /*00fc*/ 	.byte	0x03, 0x19
        /*00fe*/ 	.short	0x0044


	//----- nvinfo : EIATTR_PARAM_CBANK
	.align		4
        /*0100*/ 	.byte	0x04, 0x0a
        /*0102*/ 	.short	(.L_37 - .L_36)
	.align		4
.L_36:
        /*0104*/ 	.word	index@(.nv.constant0.vec_mem_generic)
        /*0108*/ 	.short	0x0380
        /*010a*/ 	.short	0x0044


	//----- nvinfo : EIATTR_SW_WAR
	.align		4
.L_37:
        /*010c*/ 	.byte	0x04, 0x36
        /*010e*/ 	.short	(.L_39 - .L_38)
.L_38:
        /*0110*/ 	.word	0x00000008
.L_39:


//--------------------- .nv.callgraph             --------------------------
	.section	.nv.callgraph,"",@"SHT_CUDA_CALLGRAPH"
	.align	4
	.sectionentsize	8
	.align		4
        /*0000*/ 	.word	0x00000000
	.align		4
        /*0004*/ 	.word	0xffffffff
	.align		4
        /*0008*/ 	.word	0x00000000
	.align		4
        /*000c*/ 	.word	0xfffffffe
	.align		4
        /*0010*/ 	.word	0x00000000
	.align		4
        /*0014*/ 	.word	0xfffffffd
	.align		4
        /*0018*/ 	.word	0x00000000
	.align		4
        /*001c*/ 	.word	0xfffffffc


//--------------------- .text.vec_mem_generic     --------------------------
	.section	.text.vec_mem_generic,"ax",@progbits
	.align	128
        .global         vec_mem_generic
        .type           vec_mem_generic,@function
        .size           vec_mem_generic,(.L_x_46 - vec_mem_generic)
        .other          vec_mem_generic,@"STO_CUDA_ENTRY STV_DEFAULT"
vec_mem_generic:
.text.vec_mem_generic:
[----:B------:R-:W0:Y:S01]  /*0000*/  LDC R1, c[0x0][0x37c] ;  /* 0x0000df00ff017b82 */ /* 0x000e220000000800 */
[----:B------:R-:W1:Y:S01]  /*0010*/  LDCU UR24, c[0x0][0x3c0] ;  /* 0x00007800ff1877ac */ /* 0x000e620008000800 */
[----:B------:R-:W2:Y:S06]  /*0020*/  S2R R6, SR_TID.X ;  /* 0x0000000000067919 */ /* 0x000eac0000002100 */
[----:B------:R-:W3:Y:S01]  /*0030*/  S2UR UR5, SR_CTAID.X ;  /* 0x00000000000579c3 */ /* 0x000ee20000002500 */
[----:B0-----:R-:W-:Y:S01]  /*0040*/  VIADD R1, R1, 0xfffffe80 ;  /* 0xfffffe8001017836 */ /* 0x001fe20000000000 */
[----:B------:R-:W0:Y:S01]  /*0050*/  LDCU.64 UR6, c[0x0][0x3b0] ;  /* 0x00007600ff0677ac */ /* 0x000e220008000a00 */
[----:B------:R-:W4:Y:S03]  /*0060*/  LDCU UR18, c[0x0][0x388] ;  /* 0x00007100ff1277ac */ /* 0x000f260008000800 */
[----:B------:R-:W-:-:S02]  /*0070*/  R2UR UR26, R1 ;  /* 0x00000000011a72ca */ /* 0x000fc400000e0000 */
[----:B------:R-:W-:Y:S01]  /*0080*/  R2UR UR25, R1 ;  /* 0x00000000011972ca */ /* 0x000fe200000e0000 */
[----:B------:R-:W5:Y:S01]  /*0090*/  LDCU UR17, c[0x0][0x384] ;  /* 0x00007080ff1177ac */ /* 0x000f620008000800 */
[----:B------:R-:W4:Y:S01]  /*00a0*/  LDCU.128 UR12, c[0x0][0x390] ;  /* 0x00007200ff0c77ac */ /* 0x000f220008000c00 */
[----:B-1----:R-:W-:Y:S01]  /*00b0*/  IABS R7, UR24 ;  /* 0x0000001800077c13 */ /* 0x002fe20008000000 */
[----:B------:R-:W1:Y:S03]  /*00c0*/  LDCU UR22, c[0x0][0x3bc] ;  /* 0x00007780ff1677ac */ /* 0x000e660008000800 */
[----:B------:R-:W5:Y:S01]  /*00d0*/  I2F.RP R0, R7 ;  /* 0x0000000700007306 */ /* 0x000f620000209400 */
[----:B0-----:R-:W-:Y:S01]  /*00e0*/  IMAD.U32 R2, RZ, RZ, UR7 ;  /* 0x00000007ff027e24 */ /* 0x001fe2000f8e00ff */
[----:B------:R-:W-:Y:S02]  /*00f0*/  ULOP3.LUT UR4, UR7, UR24, URZ, 0x3c, !UPT ;  /* 0x0000001807047292 */ /* 0x000fe4000f8e3cff */
[----:B---3--:R-:W-:-:S04]  /*0100*/  UIMAD UR5, UR5, UR7, URZ ;  /* 0x00000007050572a4 */ /* 0x008fc8000f8e02ff */
[----:B------:R-:W-:Y:S02]  /*0110*/  ISETP.LE.AND P1, PT, RZ, UR4, PT ;  /* 0x00000004ff007c0c */ /* 0x000fe4000bf23270 */
[----:B--2---:R-:W-:Y:S01]  /*0120*/  IABS R10, R6 ;  /* 0x00000006000a7213 */ /* 0x004fe20000000000 */
[----:B----4-:R-:W-:Y:S02]  /*0130*/  UIMAD.WIDE UR8, UR5, 0x4, UR14 ;  /* 0x00000004050878a5 */ /* 0x010fe4000f8e020e */
[----:B------:R-:W0:Y:S01]  /*0140*/  S2UR UR4, SR_CTAID.Y ;  /* 0x00000000000479c3 */ /* 0x000e220000002600 */
[----:B-----5:R-:W2:Y:S01]  /*0150*/  MUFU.RCP R0, R0 ;  /* 0x0000000000007308 */ /* 0x020ea20000001000 */
[----:B-1----:R-:W-:Y:S01]  /*0160*/  UIMAD UR14, UR24, UR22, URZ ;  /* 0x00000016180e72a4 */ /* 0x002fe2000f8e02ff */
[----:B--2---:R-:W-:Y:S01]  /*0170*/  VIADD R3, R0, 0xffffffe ;  /* 0x0ffffffe00037836 */ /* 0x004fe20000000000 */
[----:B0-----:R-:W-:-:S05]  /*0180*/  UIMAD UR4, UR4, UR6, URZ ;  /* 0x00000006040472a4 */ /* 0x001fca000f8e02ff */
[----:B------:R-:W0:Y:S01]  /*0190*/  F2I.FTZ.U32.TRUNC.NTZ R3, R3 ;  /* 0x0000000300037305 */ /* 0x000e22000021f000 */
[----:B------:R-:W-:Y:S02]  /*01a0*/  UIMAD UR10, UR4, UR18, URZ ;  /* 0x00000012040a72a4 */ /* 0x000fe4000f8e02ff */
[----:B------:R-:W-:Y:S02]  /*01b0*/  UIMAD UR4, UR4, UR17, URZ ;  /* 0x00000011040472a4 */ /* 0x000fe4000f8e02ff */
[----:B------:R-:W-:Y:S02]  /*01c0*/  UIMAD.WIDE UR10, UR10, 0x4, UR12 ;  /* 0x000000040a0a78a5 */ /* 0x000fe4000f8e020c */
[----:B------:R-:W-:Y:S02]  /*01d0*/  USHF.R.S32.HI UR13, URZ, 0x1f, UR4 ;  /* 0x0000001fff0d7899 */ /* 0x000fe40008011404 */
[----:B------:R-:W-:Y:S01]  /*01e0*/  UIADD3 UR12, UP0, UPT, UR5, UR4, URZ ;  /* 0x00000004050c7290 */ /* 0x000fe2000ff1e0ff */
[----:B0-----:R-:W-:-:S03]  /*01f0*/  IADD3 R4, PT, PT, RZ, -R3, RZ ;  /* 0x80000003ff047210 */ /* 0x001fc60007ffe0ff */
[----:B------:R-:W-:Y:S02]  /*0200*/  ULEA.HI.X.SX32 UR13, UR5, UR13, 0x1, UP0 ;  /* 0x0000000d050d7291 */ /* 0x000fe400080f0eff */
[----:B------:R-:W-:Y:S01]  /*0210*/  UISETP.GE.AND UP0, UPT, UR14, 0x1, UPT ;  /* 0x000000010e00788c */ /* 0x000fe2000bf06270 */
[----:B------:R-:W-:Y:S01]  /*0220*/  IMAD R5, R4, R7, RZ ;  /* 0x0000000704057224 */ /* 0x000fe200078e02ff */
[----:B------:R-:W-:Y:S01]  /*0230*/  IABS R4, R2 ;  /* 0x0000000200047213 */ /* 0x000fe20000000000 */
[----:B------:R-:W-:-:S04]  /*0240*/  IMAD.MOV.U32 R2, RZ, RZ, RZ ;  /* 0x000000ffff027224 */ /* 0x000fc800078e00ff */
[----:B------:R-:W-:Y:S01]  /*0250*/  IMAD.HI.U32 R5, R3, R5, R2 ;  /* 0x0000000503057227 */ /* 0x000fe200078e0002 */
[----:B------:R-:W-:-:S05]  /*0260*/  MOV R2, R4 ;  /* 0x0000000400027202 */ /* 0x000fca0000000f00 */
[----:B------:R-:W-:-:S04]  /*0270*/  IMAD.HI.U32 R5, R5, R2, RZ ;  /* 0x0000000205057227 */ /* 0x000fc800078e00ff */
[----:B------:R-:W-:-:S04]  /*0280*/  IMAD.MOV R0, RZ, RZ, -R5 ;  /* 0x000000ffff007224 */ /* 0x000fc800078e0a05 */
[----:B------:R-:W-:-:S05]  /*0290*/  IMAD R0, R7, R0, R2 ;  /* 0x0000000007007224 */ /* 0x000fca00078e0202 */
[----:B------:R-:W-:-:S13]  /*02a0*/  ISETP.GT.U32.AND P2, PT, R7, R0, PT ;  /* 0x000000000700720c */ /* 0x000fda0003f44070 */
[----:B------:R-:W-:Y:S01]  /*02b0*/  @!P2 IMAD.IADD R0, R0, 0x1, -R7 ;  /* 0x000000010000a824 */ /* 0x000fe200078e0a07 */
[----:B------:R-:W-:Y:S02]  /*02c0*/  @!P2 IADD3 R5, PT, PT, R5, 0x1, RZ ;  /* 0x000000010505a810 */ /* 0x000fe40007ffe0ff */
[----:B------:R-:W-:Y:S02]  /*02d0*/  ISETP.NE.AND P2, PT, RZ, UR24, PT ;  /* 0x00000018ff007c0c */ /* 0x000fe4000bf45270 */
[----:B------:R-:W-:-:S13]  /*02e0*/  ISETP.GE.U32.AND P0, PT, R0, R7, PT ;  /* 0x000000070000720c */ /* 0x000fda0003f06070 */
[----:B------:R-:W-:-:S04]  /*02f0*/  @P0 VIADD R5, R5, 0x1 ;  /* 0x0000000105050836 */ /* 0x000fc80000000000 */
[----:B------:R-:W-:-:S05]  /*0300*/  IMAD.MOV.U32 R9, RZ, RZ, R5 ;  /* 0x000000ffff097224 */ /* 0x000fca00078e0005 */
[----:B------:R-:W-:Y:S02]  /*0310*/  @!P1 IADD3 R9, PT, PT, -R9, RZ, RZ ;  /* 0x000000ff09099210 */ /* 0x000fe40007ffe1ff */
[----:B------:R-:W-:-:S04]  /*0320*/  @!P2 LOP3.LUT R9, RZ, UR24, RZ, 0x33, !PT ;  /* 0x00000018ff09ac12 */ /* 0x000fc8000f8e33ff */
[-C--:B------:R-:W-:Y:S02]  /*0330*/  IABS R3, R9.reuse ;  /* 0x0000000900037213 */ /* 0x080fe40000000000 */
[----:B------:R-:W-:Y:S02]  /*0340*/  IABS R11, R9 ;  /* 0x00000009000b7213 */ /* 0x000fe40000000000 */
[----:B------:R-:W0:Y:S08]  /*0350*/  I2F.RP R0, R3 ;  /* 0x0000000300007306 */ /* 0x000e300000209400 */
[----:B0-----:R-:W0:Y:S02]  /*0360*/  MUFU.RCP R0, R0 ;  /* 0x0000000000007308 */ /* 0x001e240000001000 */
[----:B0-----:R-:W-:-:S02]  /*0370*/  VIADD R4, R0, 0xffffffe ;  /* 0x0ffffffe00047836 */ /* 0x001fc40000000000 */
[----:B------:R-:W-:-:S04]  /*0380*/  IMAD.MOV R0, RZ, RZ, -R11 ;  /* 0x000000ffff007224 */ /* 0x000fc800078e0a0b */
[----:B------:R0:W1:Y:S02]  /*0390*/  F2I.FTZ.U32.TRUNC.NTZ R5, R4 ;  /* 0x0000000400057305 */ /* 0x000064000021f000 */
[----:B0-----:R-:W-:Y:S02]  /*03a0*/  IMAD.MOV.U32 R4, RZ, RZ, RZ ;  /* 0x000000ffff047224 */ /* 0x001fe400078e00ff */
[----:B-1----:R-:W-:-:S04]  /*03b0*/  IMAD.MOV R8, RZ, RZ, -R5 ;  /* 0x000000ffff087224 */ /* 0x002fc800078e0a05 */
[----:B------:R-:W-:Y:S01]  /*03c0*/  IMAD R7, R8, R3, RZ ;  /* 0x0000000308077224 */ /* 0x000fe200078e02ff */
[----:B------:R-:W-:-:S03]  /*03d0*/  MOV R8, R10 ;  /* 0x0000000a00087202 */ /* 0x000fc60000000f00 */
[----:B------:R-:W-:-:S06]  /*03e0*/  IMAD.HI.U32 R5, R5, R7, R4 ;  /* 0x0000000705057227 */ /* 0x000fcc00078e0004 */
[----:B------:R-:W-:-:S04]  /*03f0*/  IMAD.HI.U32 R5, R5, R8, RZ ;  /* 0x0000000805057227 */ /* 0x000fc800078e00ff */
[----:B------:R-:W-:-:S05]  /*0400*/  IMAD R0, R5, R0, R8 ;  /* 0x0000000005007224 */ /* 0x000fca00078e0208 */
[----:B------:R-:W-:-:S13]  /*0410*/  ISETP.GT.U32.AND P2, PT, R3, R0, PT ;  /* 0x000000000300720c */ /* 0x000fda0003f44070 */
[-C--:B------:R-:W-:Y:S01]  /*0420*/  @!P2 IADD3 R0, PT, PT, R0, -R3.reuse, RZ ;  /* 0x800000030000a210 */ /* 0x080fe20007ffe0ff */
[----:B------:R-:W-:Y:S01]  /*0430*/  @!P2 VIADD R5, R5, 0x1 ;  /* 0x000000010505a836 */ /* 0x000fe20000000000 */
[----:B------:R-:W-:Y:S02]  /*0440*/  ISETP.NE.AND P2, PT, R9, RZ, PT ;  /* 0x000000ff0900720c */ /* 0x000fe40003f45270 */
[----:B------:R-:W-:Y:S02]  /*0450*/  ISETP.GE.U32.AND P0, PT, R0, R3, PT ;  /* 0x000000030000720c */ /* 0x000fe40003f06070 */
[----:B------:R-:W-:-:S04]  /*0460*/  LOP3.LUT R0, R6, R9, RZ, 0x3c, !PT ;  /* 0x0000000906007212 */ /* 0x000fc800078e3cff */
[----:B------:R-:W-:-:S07]  /*0470*/  ISETP.GE.AND P1, PT, R0, RZ, PT ;  /* 0x000000ff0000720c */ /* 0x000fce0003f26270 */
[----:B------:R-:W-:-:S06]  /*0480*/  @P0 VIADD R5, R5, 0x1 ;  /* 0x0000000105050836 */ /* 0x000fcc0000000000 */
[----:B------:R-:W-:Y:S02]  /*0490*/  @!P1 IADD3 R5, PT, PT, -R5, RZ, RZ ;  /* 0x000000ff05059210 */ /* 0x000fe40007ffe1ff */
[----:B------:R-:W-:-:S05]  /*04a0*/  @!P2 LOP3.LUT R5, RZ, R9, RZ, 0x33, !PT ;  /* 0x00000009ff05a212 */ /* 0x000fca00078e33ff */
[----:B------:R-:W-:-:S04]  /*04b0*/  IMAD.MOV R3, RZ, RZ, -R5 ;  /* 0x000000ffff037224 */ /* 0x000fc800078e0a05 */
[----:B------:R-:W-:Y:S01]  /*04c0*/  IMAD R0, R9, R3, R6 ;  /* 0x0000000309007224 */ /* 0x000fe200078e0206 */
[----:B------:R-:W-:Y:S06]  /*04d0*/  BRA.U !UP0, `(.L_x_0) ;  /* 0x0000000108c47547 */ /* 0x000fec000b800000 */
[----:B------:R-:W-:Y:S02]  /*04e0*/  UISETP.GE.U32.AND UP0, UPT, UR14, 0x10, UPT ;  /* 0x000000100e00788c */ /* 0x000fe4000bf06070 */
[----:B------:R-:W-:Y:S01]  /*04f0*/  ULOP3.LUT UR15, UR14, 0xf, URZ, 0xc0, !UPT ;  /* 0x0000000f0e0f7892 */ /* 0x000fe2000f8ec0ff */
[----:B------:R-:W-:-:S03]  /*0500*/  UMOV UR4, URZ ;  /* 0x000000ff00047c82 */ /* 0x000fc60008000000 */
[----:B------:R-:W-:-:S03]  /*0510*/  UISETP.NE.AND UP1, UPT, UR15, URZ, UPT ;  /* 0x000000ff0f00728c */ /* 0x000fc6000bf25270 */
[----:B------:R-:W-:Y:S08]  /*0520*/  BRA.U !UP0, `(.L_x_1) ;  /* 0x0000000108287547 */ /* 0x000ff0000b800000 */
[----:B------:R-:W-:Y:S01]  /*0530*/  ULOP3.LUT UR4, UR14, 0x7ffffff0, URZ, 0xc0, !UPT ;  /* 0x7ffffff00e047892 */ /* 0x000fe2000f8ec0ff */
[----:B------:R-:W-:-:S11]  /*0540*/  UMOV UR5, URZ ;  /* 0x000000ff00057c82 */ /* 0x000fd60008000000 */
.L_x_2:
[----:B------:R-:W-:Y:S02]  /*0550*/  ULEA UR16, UR5, UR25, 0x2 ;  /* 0x0000001905107291 */ /* 0x000fe4000f8e10ff */
[----:B------:R-:W-:-:S04]  /*0560*/  UIADD3 UR5, UPT, UPT, UR5, 0x10, URZ ;  /* 0x0000001005057890 */ /* 0x000fc8000fffe0ff */
[----:B------:R-:W-:-:S03]  /*0570*/  UISETP.NE.AND UP0, UPT, UR5, UR4, UPT ;  /* 0x000000040500728c */ /* 0x000fc6000bf05270 */
[----:B------:R-:W-:Y:S04]  /*0580*/  STL.128 [UR16], RZ ;  /* 0x000000ffff007987 */ /* 0x000fe80008100c10 */
[----:B------:R-:W-:Y:S04]  /*0590*/  STL.128 [UR16+0x10], RZ ;  /* 0x000010ffff007987 */ /* 0x000fe80008100c10 */
[----:B------:R-:W-:Y:S04]  /*05a0*/  STL.128 [UR16+0x20], RZ ;  /* 0x000020ffff007987 */ /* 0x000fe80008100c10 */
[----:B------:R-:W-:Y:S01]  /*05b0*/  STL.128 [UR16+0x30], RZ ;  /* 0x000030ffff007987 */ /* 0x000fe20008100c10 */
[----:B------:R-:W-:Y:S05]  /*05c0*/  BRA.U UP0, `(.L_x_2) ;  /* 0xfffffffd00e07547 */ /* 0x000fea000b83ffff */
.L_x_1:
[----:B------:R-:W-:Y:S05]  /*05d0*/  BRA.U !UP1, `(.L_x_0) ;  /* 0x0000000109847547 */ /* 0x000fea000b800000 */
[----:B------:R-:W-:Y:S02]  /*05e0*/  UISETP.GE.U32.AND UP0, UPT, UR15, 0x8, UPT ;  /* 0x000000080f00788c */ /* 0x000fe4000bf06070 */
[----:B------:R-:W-:-:S04]  /*05f0*/  ULOP3.LUT UR5, UR14, 0x7, URZ, 0xc0, !UPT ;  /* 0x000000070e057892 */ /* 0x000fc8000f8ec0ff */
[----:B------:R-:W-:-:S03]  /*0600*/  UISETP.NE.AND UP1, UPT, UR5, URZ, UPT ;  /* 0x000000ff0500728c */ /* 0x000fc6000bf25270 */
[----:B------:R-:W-:Y:S08]  /*0610*/  BRA.U !UP0, `(.L_x_3) ;  /* 0x0000000108287547 */ /* 0x000ff0000b800000 */
[----:B------:R-:W-:Y:S02]  /*0620*/  ULEA UR15, UR4, UR25, 0x2 ;  /* 0x00000019040f7291 */ /* 0x000fe4000f8e10ff */
[----:B------:R-:W-:-:S07]  /*0630*/  UIADD3 UR4, UPT, UPT, UR4, 0x8, URZ ;  /* 0x0000000804047890 */ /* 0x000fce000fffe0ff */
[----:B------:R-:W-:Y:S04]  /*0640*/  STL [UR15], RZ ;  /* 0x000000ffff007987 */ /* 0x000fe8000810080f */
[----:B------:R-:W-:Y:S04]  /*0650*/  STL [UR15+0x4], RZ ;  /* 0x000004ffff007987 */ /* 0x000fe8000810080f */
[----:B------:R-:W-:Y:S04]  /*0660*/  STL [UR15+0x8], RZ ;  /* 0x000008ffff007987 */ /* 0x000fe8000810080f */
[----:B------:R-:W-:Y:S04]  /*0670*/  STL [UR15+0xc], RZ ;  /* 0x00000cffff007987 */ /* 0x000fe8000810080f */
[----:B------:R-:W-:Y:S04]  /*0680*/  STL [UR15+0x10], RZ ;  /* 0x000010ffff007987 */ /* 0x000fe8000810080f */
[----:B------:R-:W-:Y:S04]  /*0690*/  STL [UR15+0x14], RZ ;  /* 0x000014ffff007987 */ /* 0x000fe8000810080f */
[----:B------:R-:W-:Y:S04]  /*06a0*/  STL [UR15+0x18], RZ ;  /* 0x000018ffff007987 */ /* 0x000fe8000810080f */
[----:B------:R-:W-:Y:S01]  /*06b0*/  STL [UR15+0x1c], RZ ;  /* 0x00001cffff007987 */ /* 0x000fe2000810080f */
.L_x_3:
[----:B------:R-:W-:Y:S05]  /*06c0*/  BRA.U !UP1, `(.L_x_0) ;  /* 0x0000000109487547 */ /* 0x000fea000b800000 */
[----:B------:R-:W-:Y:S02]  /*06d0*/  UISETP.GE.U32.AND UP0, UPT, UR5, 0x4, UPT ;  /* 0x000000040500788c */ /* 0x000fe4000bf06070 */
[----:B------:R-:W-:-:S04]  /*06e0*/  ULOP3.LUT UR14, UR14, 0x3, URZ, 0xc0, !UPT ;  /* 0x000000030e0e7892 */ /* 0x000fc8000f8ec0ff */
[----:B------:R-:W-:-:S05]  /*06f0*/  PLOP3.LUT P0, PT, PT, PT, UP0, 0x80, 0x8 ;  /* 0x000000000008781c */ /* 0x000fca0003f0f008 */
[----:B------:R-:W-:Y:S02]  /*0700*/  @UP0 ULEA UR5, UR4, UR25, 0x2 ;  /* 0x0000001904050291 */ /* 0x000fe4000f8e10ff */
[----:B------:R-:W-:Y:S02]  /*0710*/  @UP0 UIADD3 UR4, UPT, UPT, UR4, 0x4, URZ ;  /* 0x0000000404040890 */ /* 0x000fe4000fffe0ff */
[----:B------:R-:W-:-:S05]  /*0720*/  UISETP.NE.AND UP0, UPT, UR14, URZ, UPT ;  /* 0x000000ff0e00728c */ /* 0x000fca000bf05270 */
[----:B------:R-:W-:Y:S04]  /*0730*/  @P0 STL [UR5], RZ ;  /* 0x000000ffff000987 */ /* 0x000fe80008100805 */
[----:B------:R-:W-:Y:S04]  /*0740*/  @P0 STL [UR5+0x4], RZ ;  /* 0x000004ffff000987 */ /* 0x000fe80008100805 */
[----:B------:R-:W-:Y:S04]  /*0750*/  @P0 STL [UR5+0x8], RZ ;  /* 0x000008ffff000987 */ /* 0x000fe80008100805 */
[----:B------:R-:W-:Y:S01]  /*0760*/  @P0 STL [UR5+0xc], RZ ;  /* 0x00000cffff000987 */ /* 0x000fe20008100805 */
[----:B------:R-:W-:Y:S05]  /*0770*/  BRA.U !UP0, `(.L_x_0) ;  /* 0x00000001081c7547 */ /* 0x000fea000b800000 */
[----:B------:R-:W-:-:S05]  /*0780*/  UMOV UR5, URZ ;  /* 0x000000ff00057c82 */ /* 0x000fca0008000000 */
.L_x_4:
[----:B------:R-:W-:Y:S02]  /*0790*/  ULEA UR15, UR4, UR25, 0x2 ;  /* 0x00000019040f7291 */ /* 0x000fe4000f8e10ff */
[----:B------:R-:W-:Y:S02]  /*07a0*/  UIADD3 UR5, UPT, UPT, UR5, 0x1, URZ ;  /* 0x0000000105057890 */ /* 0x000fe4000fffe0ff */
[----:B------:R-:W-:Y:S02]  /*07b0*/  UIADD3 UR4, UPT, UPT, UR4, 0x1, URZ ;  /* 0x0000000104047890 */ /* 0x000fe4000fffe0ff */
[----:B------:R-:W-:-:S03]  /*07c0*/  UISETP.NE.AND UP0, UPT, UR5, UR14, UPT ;  /* 0x0000000e0500728c */ /* 0x000fc6000bf05270 */
[----:B------:R-:W-:Y:S06]  /*07d0*/  STL [UR15], RZ ;  /* 0x000000ffff007987 */ /* 0x000fec000810080f */
[----:B------:R-:W-:Y:S05]  /*07e0*/  BRA.U UP0, `(.L_x_4) ;  /* 0xfffffffd00e87547 */ /* 0x000fea000b83ffff */
.L_x_0:
[----:B------:R-:W-:Y:S01]  /*07f0*/  UISETP.GE.AND UP0, UPT, UR18, 0x1, UPT ;  /* 0x000000011200788c */ /* 0x000fe2000bf06270 */
[----:B------:R-:W0:Y:S08]  /*0800*/  LDCU.64 UR20, c[0x0][0x358] ;  /* 0x00006b00ff1477ac */ /* 0x000e300008000a00 */
[----:B------:R-:W-:Y:S05]  /*0810*/  BRA.U !UP0, `(.L_x_5) ;  /* 0x0000002108047547 */ /* 0x000fea000b800000 */
[----:B------:R-:W1:Y:S01]  /*0820*/  I2F.RP R4, R2 ;  /* 0x0000000200047306 */ /* 0x000e620000209400 */
[----:B------:R-:W-:Y:S01]  /*0830*/  IMAD R3, R6, UR17, RZ ;  /* 0x0000001106037c24 */ /* 0x000fe2000f8e02ff */
[----:B------:R-:W2:Y:S01]  /*0840*/  S2UR UR5, SR_CgaCtaId ;  /* 0x00000000000579c3 */ /* 0x000ea20000008800 */
[----:B------:R-:W3:Y:S03]  /*0850*/  LDCU UR19, c[0x0][0x3b8] ;  /* 0x00007700ff1377ac */ /* 0x000ee60008000800 */
[----:B------:R-:W-:Y:S01]  /*0860*/  IABS R10, R3 ;  /* 0x00000003000a7213 */ /* 0x000fe20000000000 */
[----:B------:R-:W-:Y:S01]  /*0870*/  UMOV UR4, 0x400 ;  /* 0x0000040000047882 */ /* 0x000fe20000000000 */
[----:B------:R-:W-:Y:S01]  /*0880*/  LOP3.LUT R3, R3, UR7, RZ, 0x3c, !PT ;  /* 0x0000000703037c12 */ /* 0x000fe2000f8e3cff */
[----:B------:R-:W-:Y:S02]  /*0890*/  ULOP3.LUT UR18, UR24, 0xf, URZ, 0xc0, !UPT ;  /* 0x0000000f18127892 */ /* 0x000fe4000f8ec0ff */
[----:B------:R-:W-:Y:S01]  /*08a0*/  ULOP3.LUT UR27, UR24, 0x7, URZ, 0xc0, !UPT ;  /* 0x00000007181b7892 */ /* 0x000fe2000f8ec0ff */
[----:B------:R-:W-:Y:S01]  /*08b0*/  ISETP.GE.AND P0, PT, R3, RZ, PT ;  /* 0x000000ff0300720c */ /* 0x000fe20003f06270 */
[----:B------:R-:W-:Y:S01]  /*08c0*/  IMAD R3, R5, UR22, RZ ;  /* 0x0000001605037c24 */ /* 0x000fe2000f8e02ff */
[----:B------:R-:W-:Y:S01]  /*08d0*/  UIADD3 UR28, UPT, UPT, UR24, -0x1, URZ ;  /* 0xffffffff181c7890 */ /* 0x000fe2000fffe0ff */
[----:B-1----:R-:W1:Y:S01]  /*08e0*/  MUFU.RCP R4, R4 ;  /* 0x0000000400047308 */ /* 0x002e620000001000 */
[----:B------:R-:W-:-:S02]  /*08f0*/  ULOP3.LUT UR29, UR24, 0x3, URZ, 0xc0, !UPT ;  /* 0x00000003181d7892 */ /* 0x000fc4000f8ec0ff */
[----:B------:R-:W-:Y:S02]  /*0900*/  ULOP3.LUT UR30, UR22, 0x7, URZ, 0xc0, !UPT ;  /* 0x00000007161e7892 */ /* 0x000fe4000f8ec0ff */
[----:B------:R-:W-:Y:S02]  /*0910*/  ULOP3.LUT UR31, UR22, 0x3, URZ, 0xc0, !UPT ;  /* 0x00000003161f7892 */ /* 0x000fe4000f8ec0ff */
[----:B---3--:R-:W-:Y:S02]  /*0920*/  UIMAD UR16, UR6, UR19, URZ ;  /* 0x00000013061072a4 */ /* 0x008fe4000f8e02ff */
[----:B------:R-:W-:Y:S02]  /*0930*/  UIMAD UR6, UR7, UR19, URZ ;  /* 0x00000013070672a4 */ /* 0x000fe4000f8e02ff */
[----:B--2---:R-:W-:Y:S02]  /*0940*/  ULEA UR4, UR5, UR4, 0x18 ;  /* 0x0000000405047291 */ /* 0x004fe4000f8ec0ff */
[----:B------:R-:W-:-:S02]  /*0950*/  UIADD3 UR5, UPT, UPT, UR18, -0x1, URZ ;  /* 0xffffffff12057890 */ /* 0x000fc4000fffe0ff */
[----:B------:R-:W-:Y:S01]  /*0960*/  ULEA UR18, UR16, UR4, 0x2 ;  /* 0x0000000410127291 */ /* 0x000fe2000f8e10ff */
[----:B-1----:R-:W-:Y:S01]  /*0970*/  VIADD R8, R4, 0xffffffe ;  /* 0x0ffffffe04087836 */ /* 0x002fe20000000000 */
[----:B------:R-:W-:Y:S02]  /*0980*/  ULOP3.LUT UR32, UR24, 0x7ffffff8, URZ, 0xc0, !UPT ;  /* 0x7ffffff818207892 */ /* 0x000fe4000f8ec0ff */
[----:B------:R-:W-:Y:S01]  /*0990*/  ULOP3.LUT UR33, UR24, 0x1, URZ, 0xc0, !UPT ;  /* 0x0000000118217892 */ /* 0x000fe2000f8ec0ff */
[----:B------:R1:W2:Y:S01]  /*09a0*/  F2I.FTZ.U32.TRUNC.NTZ R9, R8 ;  /* 0x0000000800097305 */ /* 0x0002a2000021f000 */
[----:B------:R-:W-:Y:S02]  /*09b0*/  ULOP3.LUT UR14, UR22, 0x7ffffff8, URZ, 0xc0, !UPT ;  /* 0x7ffffff8160e7892 */ /* 0x000fe4000f8ec0ff */
[----:B------:R-:W-:Y:S02]  /*09c0*/  ULOP3.LUT UR34, UR22, 0x1, URZ, 0xc0, !UPT ;  /* 0x0000000116227892 */ /* 0x000fe4000f8ec0ff */
[----:B------:R-:W-:-:S02]  /*09d0*/  ULOP3.LUT UR15, UR24, 0x7ffffff0, URZ, 0xc0, !UPT ;  /* 0x7ffffff0180f7892 */ /* 0x000fc4000f8ec0ff */
[----:B------:R-:W-:Y:S01]  /*09e0*/  UIADD3 UR35, UPT, UPT, UR26, 0x100, URZ ;  /* 0x000001001a237890 */ /* 0x000fe2000fffe0ff */
[----:B-1----:R-:W-:Y:S01]  /*09f0*/  IMAD.MOV.U32 R8, RZ, RZ, RZ ;  /* 0x000000ffff087224 */ /* 0x002fe200078e00ff */
[----:B------:R-:W-:Y:S02]  /*0a00*/  UIADD3 UR36, UPT, UPT, UR26, 0x140, URZ ;  /* 0x000001401a247890 */ /* 0x000fe4000fffe0ff */
[----:B------:R-:W-:Y:S02]  /*0a10*/  UIMAD UR17, UR17, UR19, URZ ;  /* 0x00000013111172a4 */ /* 0x000fe4000f8e02ff */
[----:B------:R-:W-:Y:S01]  /*0a20*/  UIADD3 UR37, UPT, UPT, UR27, -0x1, URZ ;  /* 0xffffffff1b257890 */ /* 0x000fe2000fffe0ff */
[----:B--2---:R-:W-:Y:S01]  /*0a30*/  IADD3 R7, PT, PT, RZ, -R9, RZ ;  /* 0x80000009ff077210 */ /* 0x004fe20007ffe0ff */
[----:B------:R-:W-:Y:S01]  /*0a40*/  UISETP.GE.U32.AND UP1, UPT, UR5, 0x7, UPT ;  /* 0x000000070500788c */ /* 0x000fe2000bf26070 */
[----:B------:R-:W-:-:S03]  /*0a50*/  UMOV UR4, URZ ;  /* 0x000000ff00047c82 */ /* 0x000fc60008000000 */
[----:B------:R-:W-:-:S04]  /*0a60*/  IMAD R7, R7, R2, RZ ;  /* 0x0000000207077224 */ /* 0x000fc800078e02ff */
[----:B------:R-:W-:-:S04]  /*0a70*/  IMAD.HI.U32 R9, R9, R7, R8 ;  /* 0x0000000709097227 */ /* 0x000fc800078e0008 */
[----:B------:R-:W-:-:S04]  /*0a80*/  IMAD.MOV.U32 R7, RZ, RZ, R10 ;  /* 0x000000ffff077224 */ /* 0x000fc800078e000a */
[----:B------:R-:W-:-:S05]  /*0a90*/  IMAD.HI.U32 R9, R9, R7, RZ ;  /* 0x0000000709097227 */ /* 0x000fca00078e00ff */
[----:B------:R-:W-:-:S05]  /*0aa0*/  IADD3 R4, PT, PT, -R9, RZ, RZ ;  /* 0x000000ff09047210 */ /* 0x000fca0007ffe1ff */
[----:B------:R-:W-:Y:S02]  /*0ab0*/  IMAD R7, R2, R4, R7 ;  /* 0x0000000402077224 */ /* 0x000fe400078e0207 */
[----:B------:R-:W-:-:S03]  /*0ac0*/  IMAD R4, R0, UR24, RZ ;  /* 0x0000001800047c24 */ /* 0x000fc6000f8e02ff */
[----:B------:R-:W-:-:S13]  /*0ad0*/  ISETP.GT.U32.AND P1, PT, R2, R7, PT ;  /* 0x000000070200720c */ /* 0x000fda0003f24070 */
[----:B------:R-:W-:Y:S02]  /*0ae0*/  @!P1 IMAD.IADD R7, R7, 0x1, -R2 ;  /* 0x0000000107079824 */ /* 0x000fe400078e0a02 */
[----:B------:R-:W-:Y:S01]  /*0af0*/  @!P1 VIADD R9, R9, 0x1 ;  /* 0x0000000109099836 */ /* 0x000fe20000000000 */
[----:B------:R-:W-:Y:S02]  /*0b00*/  ISETP.NE.AND P1, PT, RZ, UR7, PT ;  /* 0x00000007ff007c0c */ /* 0x000fe4000bf25270 */
[----:B------:R-:W-:-:S13]  /*0b10*/  ISETP.GE.U32.AND P2, PT, R7, R2, PT ;  /* 0x000000020700720c */ /* 0x000fda0003f46070 */
[----:B------:R-:W-:Y:S02]  /*0b20*/  @P2 IADD3 R9, PT, PT, R9, 0x1, RZ ;  /* 0x0000000109092810 */ /* 0x000fe40007ffe0ff */
[----:B------:R-:W-:-:S03]  /*0b30*/  ISETP.GE.AND P2, PT, R6, UR6, PT ;  /* 0x0000000606007c0c */ /* 0x000fc6000bf46270 */
[----:B------:R-:W-:-:S04]  /*0b40*/  IMAD.MOV.U32 R2, RZ, RZ, R9 ;  /* 0x000000ffff027224 */ /* 0x000fc800078e0009 */
[----:B------:R-:W-:Y:S01]  /*0b50*/  @!P0 IMAD.MOV R2, RZ, RZ, -R2 ;  /* 0x000000ffff028224 */ /* 0x000fe200078e0a02 */
[----:B------:R-:W-:-:S07]  /*0b60*/  @!P1 LOP3.LUT R2, RZ, UR7, RZ, 0x33, !PT ;  /* 0x00000007ff029c12 */ /* 0x000fce000f8e33ff */
.L_x_38:
[----:B------:R-:W-:Y:S01]  /*0b70*/  ISETP.GE.AND P0, PT, R6, UR16, PT ;  /* 0x0000001006007c0c */ /* 0x000fe2000bf06270 */
[----:B0-234-:R-:W-:Y:S02]  /*0b80*/  HFMA2 R9, -RZ, RZ, 0, 2.384185791015625e-07 ;  /* 0x00000004ff097431 */ /* 0x01dfe400000001ff */
[----:B-1----:R-:W-:Y:S01]  /*0b90*/  IMAD.MOV.U32 R11, RZ, RZ, 0x4 ;  /* 0x00000004ff0b7424 */ /* 0x002fe200078e00ff */
[----:B------:R-:W1:Y:S03]  /*0ba0*/  LDCU UR5, c[0x0][0x3b8] ;  /* 0x00007700ff0577ac */ /* 0x000e660008000800 */
[----:B------:R-:W-:Y:S01]  /*0bb0*/  @!P2 IMAD.WIDE R10, R2, R11, UR8 ;  /* 0x00000008020aae25 */ /* 0x000fe2000f8e020b */
[C---:B------:R-:W-:Y:S01]  /*0bc0*/  @!P2 LEA R13, R6.reuse, UR18, 0x2 ;  /* 0x00000012060dac11 */ /* 0x040fe2000f8e10ff */
[----:B------:R-:W2:Y:S04]  /*0bd0*/  LDCU UR6, c[0x0][0x388] ;  /* 0x00007100ff0677ac */ /* 0x000ea80008000800 */
[----:B0-----:R-:W3:Y:S01]  /*0be0*/  @!P2 LDG.E R10, desc[UR20][R10.64] ;  /* 0x000000140a0aa981 */ /* 0x001ee2000c1e1900 */
[----:B------:R-:W-:-:S06]  /*0bf0*/  @!P0 IMAD.WIDE.U32 R8, R6, R9, UR10 ;  /* 0x0000000a06088e25 */ /* 0x000fcc000f8e0009 */
[----:B------:R-:W4:Y:S01]  /*0c00*/  @!P0 LDG.E R8, desc[UR20][R8.64] ;  /* 0x0000001408088981 */ /* 0x000f22000c1e1900 */
[----:B------:R-:W0:Y:S01]  /*0c10*/  @!P0 S2R R12, SR_CgaCtaId ;  /* 0x00000000000c8919 */ /* 0x000e220000008800 */
[----:B-----5:R-:W-:Y:S01]  /*0c20*/  @!P0 MOV R7, 0x400 ;  /* 0x0000040000078802 */ /* 0x020fe20000000f00 */
[----:B-1----:R-:W-:-:S03]  /*0c30*/  UISETP.GE.AND UP2, UPT, UR5, 0x1, UPT ;  /* 0x000000010500788c */ /* 0x002fc6000bf46270 */
[----:B0-----:R-:W-:-:S05]  /*0c40*/  @!P0 LEA R7, R12, R7, 0x18 ;  /* 0x000000070c078211 */ /* 0x001fca00078ec0ff */
[----:B------:R-:W-:Y:S01]  /*0c50*/  @!P0 IMAD R7, R6, 0x4, R7 ;  /* 0x0000000406078824 */ /* 0x000fe200078e0207 */
[----:B------:R-:W-:Y:S02]  /*0c60*/  UIADD3 UR4, UPT, UPT, UR4, UR5, URZ ;  /* 0x0000000504047290 */ /* 0x000fe4000fffe0ff */
[----:B------:R-:W-:Y:S02]  /*0c70*/  UIMAD.WIDE UR10, UR5, 0x4, UR10 ;  /* 0x00000004050a78a5 */ /* 0x000fe4000f8e020a */
[----:B------:R-:W-:Y:S02]  /*0c80*/  UIMAD.WIDE UR8, UR17, 0x4, UR8 ;  /* 0x00000004110878a5 */ /* 0x000fe4000f8e0208 */
[----:B--2---:R-:W-:Y:S01]  /*0c90*/  UISETP.GE.AND UP0, UPT, UR4, UR6, UPT ;  /* 0x000000060400728c */ /* 0x004fe2000bf06270 */
[----:B----4-:R0:W-:Y:S04]  /*0ca0*/  @!P0 STS [R7], R8 ;  /* 0x0000000807008388 */ /* 0x0101e80000000800 */
[----:B---3--:R0:W-:Y:S01]  /*0cb0*/  @!P2 STS [R13], R10 ;  /* 0x0000000a0d00a388 */ /* 0x0081e20000000800 */
[----:B------:R-:W-:Y:S06]  /*0cc0*/  BAR.SYNC.DEFER_BLOCKING 0x0 ;  /* 0x0000000000007b1d */ /* 0x000fec0000010000 */
[----:B------:R-:W-:Y:S05]  /*0cd0*/  BRA.U !UP2, `(.L_x_6) ;  /* 0x000000190acc7547 */ /* 0x000fea000b800000 */
[----:B------:R-:W1:Y:S02]  /*0ce0*/  LDCU UR5, c[0x0][0x3bc] ;  /* 0x00007780ff0577ac */ /* 0x000e640008000800 */
[----:B-1----:R-:W-:-:S09]  /*0cf0*/  UISETP.GE.AND UP2, UPT, UR5, 0x1, UPT ;  /* 0x000000010500788c */ /* 0x002fd2000bf46270 */
[----:B------:R-:W-:Y:S05]  /*0d00*/  BRA.U !UP2, `(.L_x_7) ;  /* 0x000000150ac87547 */ /* 0x000fea000b800000 */
[----:B------:R-:W1:Y:S02]  /*0d10*/  LDCU UR5, c[0x0][0x3c0] ;  /* 0x00007800ff0577ac */ /* 0x000e640008000800 */
[----:B-1----:R-:W-:-:S09]  /*0d20*/  UISETP.GE.AND UP2, UPT, UR5, 0x1, UPT ;  /* 0x000000010500788c */ /* 0x002fd2000bf46270 */
[----:B------:R-:W-:Y:S05]  /*0d30*/  BRA.U !UP2, `(.L_x_8) ;  /* 0x000000110a8c7547 */ /* 0x000fea000b800000 */
[----:B------:R-:W-:-:S05]  /*0d40*/  UMOV UR5, URZ ;  /* 0x000000ff00057c82 */ /* 0x000fca0008000000 */
.L_x_25:
[----:B------:R-:W1:Y:S01]  /*0d50*/  LDCU UR6, c[0x0][0x3bc] ;  /* 0x00007780ff0677ac */ /* 0x000e620008000800 */
[----:B--23--:R-:W2:Y:S01]  /*0d60*/  LDC R16, c[0x0][0x3b0] ;  /* 0x0000ec00ff107b82 */ /* 0x00cea20000000800 */
[----:B-1----:R-:W-:-:S03]  /*0d70*/  UISETP.GE.U32.AND UP2, UPT, UR6, 0x8, UPT ;  /* 0x000000080600788c */ /* 0x002fc6000bf46070 */
[----:B------:R-:W-:Y:S01]  /*0d80*/  UMOV UR6, URZ ;  /* 0x000000ff00067c82 */ /* 0x000fe20008000000 */
[----:B--2---:R-:W-:-:S05]  /*0d90*/  IMAD R16, R16, UR5, R3 ;  /* 0x0000000510107c24 */ /* 0x004fca000f8e0203 */
[----:B0---45:R-:W-:Y:S05]  /*0da0*/  BRA.U !UP2, `(.L_x_9) ;  /* 0x000000010a547547 */ /* 0x031fea000b800000 */
[----:B------:R-:W1:Y:S01]  /*0db0*/  S2UR UR7, SR_CgaCtaId ;  /* 0x00000000000779c3 */ /* 0x000e620000008800 */
[----:B------:R-:W-:Y:S02]  /*0dc0*/  UMOV UR6, 0x400 ;  /* 0x0000040000067882 */ /* 0x000fe40000000000 */
[----:B-1----:R-:W-:-:S03]  /*0dd0*/  ULEA UR7, UR7, UR6, 0x18 ;  /* 0x0000000607077291 */ /* 0x002fc6000f8ec0ff */
[----:B------:R-:W-:-:S09]  /*0de0*/  UMOV UR6, URZ ;  /* 0x000000ff00067c82 */ /* 0x000fd20008000000 */
.L_x_10:
[----:B0-----:R-:W-:Y:S01]  /*0df0*/  IADD3 R7, PT, PT, R16, UR6, RZ ;  /* 0x0000000610077c10 */ /* 0x001fe2000fffe0ff */
[----:B------:R-:W-:Y:S02]  /*0e00*/  ULEA UR19, UR6, UR35, 0x2 ;  /* 0x0000002306137291 */ /* 0x000fe4000f8e10ff */
[----:B------:R-:W-:Y:S01]  /*0e10*/  UIADD3 UR6, UPT, UPT, UR6, 0x8, URZ ;  /* 0x0000000806067890 */ /* 0x000fe2000fffe0ff */
[----:B------:R-:W-:-:S03]  /*0e20*/  LEA R7, R7, UR7, 0x2 ;  /* 0x0000000707077c11 */ /* 0x000fc6000f8e10ff */
[----:B------:R-:W-:Y:S02]  /*0e30*/  UISETP.NE.AND UP2, UPT, UR6, UR14, UPT ;  /* 0x0000000e0600728c */ /* 0x000fe4000bf45270 */
[----:B--2---:R-:W-:Y:S04]  /*0e40*/  LDS R8, [R7] ;  /* 0x0000000007087984 */ /* 0x004fe80000000800 */
[----:B------:R-:W-:Y:S04]  /*0e50*/  LDS R9, [R7+0x4] ;  /* 0x0000040007097984 */ /* 0x000fe80000000800 */
[----:B------:R-:W-:Y:S04]  /*0e60*/  LDS R10, [R7+0x8] ;  /* 0x00000800070a7984 */ /* 0x000fe80000000800 */
[----:B------:R-:W0:Y:S04]  /*0e70*/  LDS R11, [R7+0xc] ;  /* 0x00000c00070b7984 */ /* 0x000e280000000800 */
[----:B------:R-:W-:Y:S04]  /*0e80*/  LDS R12, [R7+0x10] ;  /* 0x00001000070c7984 */ /* 0x000fe80000000800 */
[----:B------:R-:W-:Y:S04]  /*0e90*/  LDS R13, [R7+0x14] ;  /* 0x00001400070d7984 */ /* 0x000fe80000000800 */
[----:B------:R-:W-:Y:S04]  /*0ea0*/  LDS R14, [R7+0x18] ;  /* 0x00001800070e7984 */ /* 0x000fe80000000800 */
[----:B------:R-:W1:Y:S04]  /*0eb0*/  LDS R15, [R7+0x1c] ;  /* 0x00001c00070f7984 */ /* 0x000e680000000800 */
[----:B0-----:R2:W-:Y:S04]  /*0ec0*/  STL.128 [UR19], R8 ;  /* 0x00000008ff007987 */ /* 0x0015e80008100c13 */
[----:B-1----:R2:W-:Y:S01]  /*0ed0*/  STL.128 [UR19+0x10], R12 ;  /* 0x0000100cff007987 */ /* 0x0025e20008100c13 */
[----:B------:R-:W-:Y:S05]  /*0ee0*/  BRA.U UP2, `(.L_x_10) ;  /* 0xfffffffd02c07547 */ /* 0x000fea000b83ffff */
[----:B------:R-:W-:-:S05]  /*0ef0*/  UMOV UR6, UR14 ;  /* 0x0000000e00067c82 */ /* 0x000fca0008000000 */
.L_x_9:
[----:B------:R-:W-:-:S09]  /*0f00*/  UISETP.NE.AND UP2, UPT, UR30, URZ, UPT ;  /* 0x000000ff1e00728c */ /* 0x000fd2000bf45270 */
[----:B------:R-:W-:Y:S05]  /*0f10*/  BRA.U !UP2, `(.L_x_11) ;  /* 0x000000010aa07547 */ /* 0x000fea000b800000 */
[----:B------:R-:W-:Y:S02]  /*0f20*/  UIADD3 UR7, UPT, UPT, UR30, -0x1, URZ ;  /* 0xffffffff1e077890 */ /* 0x000fe4000fffe0ff */
[----:B------:R-:W-:Y:S02]  /*0f30*/  UISETP.NE.AND UP3, UPT, UR31, URZ, UPT ;  /* 0x000000ff1f00728c */ /* 0x000fe4000bf65270 */
[----:B------:R-:W-:-:S09]  /*0f40*/  UISETP.GE.U32.AND UP2, UPT, UR7, 0x3, UPT ;  /* 0x000000030700788c */ /* 0x000fd2000bf46070 */
[----:B------:R-:W-:Y:S05]  /*0f50*/  BRA.U !UP2, `(.L_x_12) ;  /* 0x000000010a347547 */ /* 0x000fea000b800000 */
[----:B------:R-:W1:Y:S01]  /*0f60*/  S2UR UR19, SR_CgaCtaId ;  /* 0x00000000001379c3 */ /* 0x000e620000008800 */
[----:B------:R-:W-:Y:S01]  /*0f70*/  UMOV UR7, 0x400 ;  /* 0x0000040000077882 */ /* 0x000fe20000000000 */
[----:B0-----:R-:W-:Y:S01]  /*0f80*/  VIADD R7, R16, UR6 ;  /* 0x0000000610077c36 */ /* 0x001fe20008000000 */
[----:B-1----:R-:W-:-:S06]  /*0f90*/  ULEA UR7, UR19, UR7, 0x18 ;  /* 0x0000000713077291 */ /* 0x002fcc000f8ec0ff */
[----:B------:R-:W-:Y:S01]  /*0fa0*/  LEA R7, R7, UR7, 0x2 ;  /* 0x0000000707077c11 */ /* 0x000fe2000f8e10ff */
[----:B------:R-:W-:Y:S02]  /*0fb0*/  ULEA UR7, UR6, UR35, 0x2 ;  /* 0x0000002306077291 */ /* 0x000fe4000f8e10ff */
[----:B------:R-:W-:Y:S02]  /*0fc0*/  UIADD3 UR6, UPT, UPT, UR6, 0x4, URZ ;  /* 0x0000000406067890 */ /* 0x000fe4000fffe0ff */
[----:B--2---:R-:W-:Y:S04]  /*0fd0*/  LDS R8, [R7] ;  /* 0x0000000007087984 */ /* 0x004fe80000000800 */
[----:B------:R-:W0:Y:S04]  /*0fe0*/  LDS R9, [R7+0x4] ;  /* 0x0000040007097984 */ /* 0x000e280000000800 */
[----:B------:R-:W-:Y:S04]  /*0ff0*/  LDS R10, [R7+0x8] ;  /* 0x00000800070a7984 */ /* 0x000fe80000000800 */
[----:B------:R-:W1:Y:S04]  /*1000*/  LDS R11, [R7+0xc] ;  /* 0x00000c00070b7984 */ /* 0x000e680000000800 */
[----:B0-----:R3:W-:Y:S04]  /*1010*/  STL.64 [UR7], R8 ;  /* 0x00000008ff007987 */ /* 0x0017e80008100a07 */
[----:B-1----:R3:W-:Y:S02]  /*1020*/  STL.64 [UR7+0x8], R10 ;  /* 0x0000080aff007987 */ /* 0x0027e40008100a07 */
.L_x_12:
[----:B------:R-:W-:Y:S05]  /*1030*/  BRA.U !UP3, `(.L_x_11) ;  /* 0x000000010b587547 */ /* 0x000fea000b800000 */
[----:B------:R-:W-:Y:S02]  /*1040*/  UISETP.NE.AND UP2, UPT, UR31, 0x1, UPT ;  /* 0x000000011f00788c */ /* 0x000fe4000bf45270 */
[----:B------:R-:W-:-:S07]  /*1050*/  UISETP.NE.AND UP3, UPT, UR34, URZ, UPT ;  /* 0x000000ff2200728c */ /* 0x000fce000bf65270 */
        /* <DEDUP_REMOVED lines=8> */
[----:B--23--:R-:W-:Y:S04]  /*10e0*/  LDS R8, [R7] ;  /* 0x0000000007087984 */ /* 0x00cfe80000000800 */
[----:B------:R-:W0:Y:S04]  /*10f0*/  LDS R9, [R7+0x4] ;  /* 0x0000040007097984 */ /* 0x000e280000000800 */
[----:B0-----:R1:W-:Y:S02]  /*1100*/  STL.64 [UR7], R8 ;  /* 0x00000008ff007987 */ /* 0x0013e40008100a07 */
.L_x_13:
[----:B------:R-:W-:Y:S05]  /*1110*/  BRA.U !UP3, `(.L_x_11) ;  /* 0x000000010b207547 */ /* 0x000fea000b800000 */
[----:B------:R-:W4:Y:S01]  /*1120*/  S2UR UR19, SR_CgaCtaId ;  /* 0x00000000001379c3 */ /* 0x000f220000008800 */
[----:B------:R-:W-:Y:S01]  /*1130*/  UMOV UR7, 0x400 ;  /* 0x0000040000077882 */ /* 0x000fe20000000000 */
[----:B0-----:R-:W-:Y:S01]  /*1140*/  IADD3 R7, PT, PT, R16, UR6, RZ ;  /* 0x0000000610077c10 */ /* 0x001fe2000fffe0ff */
[----:B------:R-:W-:Y:S02]  /*1150*/  ULEA UR6, UR6, UR35, 0x2 ;  /* 0x0000002306067291 */ /* 0x000fe4000f8e10ff */
[----:B----4-:R-:W-:-:S06]  /*1160*/  ULEA UR7, UR19, UR7, 0x18 ;  /* 0x0000000713077291 */ /* 0x010fcc000f8ec0ff */
[----:B------:R-:W-:-:S06]  /*1170*/  LEA R7, R7, UR7, 0x2 ;  /* 0x0000000707077c11 */ /* 0x000fcc000f8e10ff */
[----:B------:R-:W0:Y:S04]  /*1180*/  LDS R7, [R7] ;  /* 0x0000000007077984 */ /* 0x000e280000000800 */
[----:B0-----:R4:W-:Y:S02]  /*1190*/  STL [UR6], R7 ;  /* 0x00000007ff007987 */ /* 0x0019e40008100806 */
.L_x_11:
[----:B0---4-:R-:W0:Y:S01]  /*11a0*/  LDC R7, c[0x0][0x3b4] ;  /* 0x0000ed00ff077b82 */ /* 0x011e220000000800 */
[----:B------:R-:W-:Y:S01]  /*11b0*/  UISETP.GE.U32.AND UP2, UPT, UR28, 0x7, UPT ;  /* 0x000000071c00788c */ /* 0x000fe2000bf46070 */
[----:B-123--:R-:W-:Y:S02]  /*11c0*/  IMAD.MOV.U32 R8, RZ, RZ, RZ ;  /* 0x000000ffff087224 */ /* 0x00efe400078e00ff */
[----:B0-----:R-:W-:-:S06]  /*11d0*/  IMAD R7, R7, UR5, R4 ;  /* 0x0000000507077c24 */ /* 0x001fcc000f8e0204 */
[----:B------:R-:W-:Y:S05]  /*11e0*/  BRA.U !UP2, `(.L_x_14) ;  /* 0x000000010a487547 */ /* 0x000fea000b800000 */
[----:B------:R-:W-:-:S05]  /*11f0*/  UMOV UR6, URZ ;  /* 0x000000ff00067c82 */ /* 0x000fca0008000000 */
.L_x_15:
[----:B0-----:R-:W-:Y:S01]  /*1200*/  VIADD R8, R7, UR6 ;  /* 0x0000000607087c36 */ /* 0x001fe20008000000 */
[----:B------:R-:W-:Y:S02]  /*1210*/  ULEA UR7, UR6, UR36, 0x2 ;  /* 0x0000002406077291 */ /* 0x000fe4000f8e10ff */
[----:B------:R-:W-:Y:S02]  /*1220*/  UIADD3 UR6, UPT, UPT, UR6, 0x8, URZ ;  /* 0x0000000806067890 */ /* 0x000fe4000fffe0ff */
[----:B------:R-:W-:Y:S02]  /*1230*/  LEA R16, R8, UR18, 0x2 ;  /* 0x0000001208107c11 */ /* 0x000fe4000f8e10ff */
[----:B------:R-:W-:-:S03]  /*1240*/  UISETP.NE.AND UP2, UPT, UR6, UR32, UPT ;  /* 0x000000200600728c */ /* 0x000fc6000bf45270 */
[----:B------:R-:W-:Y:S04]  /*1250*/  LDS R8, [R16] ;  /* 0x0000000010087984 */ /* 0x000fe80000000800 */
        /* <DEDUP_REMOVED lines=10> */
[----:B0-----:R-:W-:-:S07]  /*1300*/  MOV R8, UR32 ;  /* 0x0000002000087c02 */ /* 0x001fce0008000f00 */
.L_x_14:
[----:B------:R-:W-:-:S09]  /*1310*/  UISETP.NE.AND UP2, UPT, UR27, URZ, UPT ;  /* 0x000000ff1b00728c */ /* 0x000fd2000bf45270 */
[----:B------:R-:W-:Y:S05]  /*1320*/  BRA.U !UP2, `(.L_x_16) ;  /* 0x000000010a747547 */ /* 0x000fea000b800000 */
[----:B------:R-:W-:Y:S02]  /*1330*/  UISETP.GE.U32.AND UP3, UPT, UR37, 0x3, UPT ;  /* 0x000000032500788c */ /* 0x000fe4000bf66070 */
[----:B------:R-:W-:-:S07]  /*1340*/  UISETP.NE.AND UP4, UPT, UR29, URZ, UPT ;  /* 0x000000ff1d00728c */ /* 0x000fce000bf85270 */
[----:B------:R-:W-:Y:S05]  /*1350*/  BRA.U !UP3, `(.L_x_17) ;  /* 0x000000010b287547 */ /* 0x000fea000b800000 */
[----:B------:R-:W-:Y:S01]  /*1360*/  IMAD.IADD R9, R7, 0x1, R8 ;  /* 0x0000000107097824 */ /* 0x000fe200078e0208 */
[C---:B------:R-:W-:Y:S01]  /*1370*/  LEA R12, R8.reuse, UR36, 0x2 ;  /* 0x00000024080c7c11 */ /* 0x040fe2000f8e10ff */
[----:B------:R-:W-:-:S03]  /*1380*/  VIADD R8, R8, 0x4 ;  /* 0x0000000408087836 */ /* 0x000fc60000000000 */
[----:B------:R-:W-:-:S05]  /*1390*/  LEA R9, R9, UR18, 0x2 ;  /* 0x0000001209097c11 */ /* 0x000fca000f8e10ff */
[----:B------:R-:W-:Y:S04]  /*13a0*/  LDS R10, [R9] ;  /* 0x00000000090a7984 */ /* 0x000fe80000000800 */
[----:B------:R-:W0:Y:S04]  /*13b0*/  LDS R11, [R9+0x4] ;  /* 0x00000400090b7984 */ /* 0x000e280000000800 */
[----:B------:R-:W-:Y:S04]  /*13c0*/  LDS R14, [R9+0x8] ;  /* 0x00000800090e7984 */ /* 0x000fe80000000800 */
[----:B------:R-:W1:Y:S04]  /*13d0*/  LDS R15, [R9+0xc] ;  /* 0x00000c00090f7984 */ /* 0x000e680000000800 */
[----:B0-----:R0:W-:Y:S04]  /*13e0*/  STL.64 [R12], R10 ;  /* 0x0000000a0c007387 */ /* 0x0011e80000100a00 */
[----:B-1----:R0:W-:Y:S02]  /*13f0*/  STL.64 [R12+0x8], R14 ;  /* 0x0000080e0c007387 */ /* 0x0021e40000100a00 */
.L_x_17:
[----:B------:R-:W-:Y:S05]  /*1400*/  BRA.U !UP4, `(.L_x_16) ;  /* 0x000000010c3c7547 */ /* 0x000fea000b800000 */
[----:B------:R-:W-:Y:S01]  /*1410*/  UISETP.NE.AND UP3, UPT, UR29, 0x1, UPT ;  /* 0x000000011d00788c */ /* 0x000fe2000bf65270 */
[----:B------:R-:W-:-:S08]  /*1420*/  ISETP.NE.AND P0, PT, RZ, UR33, PT ;  /* 0x00000021ff007c0c */ /* 0x000fd0000bf05270 */
[----:B------:R-:W-:Y:S05]  /*1430*/  BRA.U !UP3, `(.L_x_18) ;  /* 0x000000010b1c7547 */ /* 0x000fea000b800000 */
[----:B------:R-:W-:Y:S02]  /*1440*/  IADD3 R9, PT, PT, R7, R8, RZ ;  /* 0x0000000807097210 */ /* 0x000fe40007ffe0ff */
[C---:B0-----:R-:W-:Y:S01]  /*1450*/  LEA R12, R8.reuse, UR36, 0x2 ;  /* 0x00000024080c7c11 */ /* 0x041fe2000f8e10ff */
[----:B------:R-:W-:Y:S01]  /*1460*/  VIADD R8, R8, 0x2 ;  /* 0x0000000208087836 */ /* 0x000fe20000000000 */
[----:B------:R-:W-:-:S05]  /*1470*/  LEA R9, R9, UR18, 0x2 ;  /* 0x0000001209097c11 */ /* 0x000fca000f8e10ff */
[----:B------:R-:W-:Y:S04]  /*1480*/  LDS R10, [R9] ;  /* 0x00000000090a7984 */ /* 0x000fe80000000800 */
[----:B------:R-:W0:Y:S04]  /*1490*/  LDS R11, [R9+0x4] ;  /* 0x00000400090b7984 */ /* 0x000e280000000800 */
[----:B0-----:R1:W-:Y:S02]  /*14a0*/  STL.64 [R12], R10 ;  /* 0x0000000a0c007387 */ /* 0x0013e40000100a00 */
.L_x_18:
[----:B------:R-:W-:Y:S01]  /*14b0*/  @P0 IMAD.IADD R7, R7, 0x1, R8 ;  /* 0x0000000107070824 */ /* 0x000fe200078e0208 */
[----:B------:R-:W-:-:S04]  /*14c0*/  @P0 LEA R8, R8, UR36, 0x2 ;  /* 0x0000002408080c11 */ /* 0x000fc8000f8e10ff */
[----:B------:R-:W-:-:S06]  /*14d0*/  @P0 LEA R7, R7, UR18, 0x2 ;  /* 0x0000001207070c11 */ /* 0x000fcc000f8e10ff */
[----:B------:R-:W2:Y:S04]  /*14e0*/  @P0 LDS R7, [R7] ;  /* 0x0000000007070984 */ /* 0x000ea80000000800 */
[----:B--2---:R2:W-:Y:S02]  /*14f0*/  @P0 STL [R8], R7 ;  /* 0x0000000708000387 */ /* 0x0045e40000100800 */
.L_x_16:
[----:B------:R-:W-:-:S05]  /*1500*/  UMOV UR6, URZ ;  /* 0x000000ff00067c82 */ /* 0x000fca0008000000 */
.L_x_24:
[----:B------:R-:W-:Y:S01]  /*1510*/  ULEA UR7, UR6, UR35, 0x2 ;  /* 0x0000002306077291 */ /* 0x000fe2000f8e10ff */
[----:B---3--:R-:W3:Y:S08]  /*1520*/  LDCU UR23, c[0x0][0x3c0] ;  /* 0x00007800ff1777ac */ /* 0x008ef00008000800 */
[----:B--2--5:R-:W5:Y:S01]  /*1530*/  LDL R7, [UR7] ;  /* 0x00000007ff077983 */ /* 0x024f620008100800 */
[----:B------:R-:W-:Y:S01]  /*1540*/  UISETP.GE.U32.AND UP4, UPT, UR28, 0xf, UPT ;  /* 0x0000000f1c00788c */ /* 0x000fe2000bf86070 */
[----:B------:R-:W2:Y:S01]  /*1550*/  LDCU UR7, c[0x0][0x3bc] ;  /* 0x00007780ff0777ac */ /* 0x000ea20008000800 */
[----:B---3--:R-:W-:-:S02]  /*1560*/  UIMAD UR23, UR6, UR23, URZ ;  /* 0x00000017061772a4 */ /* 0x008fc4000f8e02ff */
[----:B------:R-:W-:-:S04]  /*1570*/  UIADD3 UR6, UPT, UPT, UR6, 0x1, URZ ;  /* 0x0000000106067890 */ /* 0x000fc8000fffe0ff */
[----:B--2---:R-:W-:-:S03]  /*1580*/  UISETP.NE.AND UP3, UPT, UR6, UR7, UPT ;  /* 0x000000070600728c */ /* 0x004fc6000bf65270 */
[----:B------:R-:W-:Y:S01]  /*1590*/  UMOV UR7, URZ ;  /* 0x000000ff00077c82 */ /* 0x000fe20008000000 */
[----:B0---4-:R-:W-:Y:S07]  /*15a0*/  BRA.U !UP4, `(.L_x_19) ;  /* 0x000000010cf07547 */ /* 0x011fee000b800000 */
[----:B------:R-:W-:-:S05]  /*15b0*/  UMOV UR7, URZ ;  /* 0x000000ff00077c82 */ /* 0x000fca0008000000 */
.L_x_20:
[----:B------:R-:W-:Y:S02]  /*15c0*/  UIADD3 UR19, UPT, UPT, UR23, UR7, URZ ;  /* 0x0000000717137290 */ /* 0x000fe4000fffe0ff */
[----:B------:R-:W-:Y:S02]  /*15d0*/  ULEA UR22, UR7, UR36, 0x2 ;  /* 0x0000002407167291 */ /* 0x000fe4000f8e10ff */
[----:B------:R-:W-:-:S07]  /*15e0*/  ULEA UR19, UR19, UR25, 0x2 ;  /* 0x0000001913137291 */ /* 0x000fce000f8e10ff */
[----:B01-3--:R-:W2:Y:S04]  /*15f0*/  LDL.128 R8, [UR22] ;  /* 0x00000016ff087983 */ /* 0x00bea80008100c00 */
[----:B------:R-:W2:Y:S04]  /*1600*/  LDL R12, [UR19] ;  /* 0x00000013ff0c7983 */ /* 0x000ea80008100800 */
[----:B------:R-:W3:Y:S04]  /*1610*/  LDL R14, [UR19+0x4] ;  /* 0x00000413ff0e7983 */ /* 0x000ee80008100800 */
[----:B------:R-:W4:Y:S04]  /*1620*/  LDL R13, [UR19+0x8] ;  /* 0x00000813ff0d7983 */ /* 0x000f280008100800 */
[----:B------:R-:W4:Y:S04]  /*1630*/  LDL R16, [UR19+0xc] ;  /* 0x00000c13ff107983 */ /* 0x000f280008100800 */
[----:B------:R-:W4:Y:S04]  /*1640*/  LDL R18, [UR19+0x10] ;  /* 0x00001013ff127983 */ /* 0x000f280008100800 */
[----:B------:R-:W4:Y:S04]  /*1650*/  LDL R20, [UR19+0x14] ;  /* 0x00001413ff147983 */ /* 0x000f280008100800 */
[----:B------:R-:W4:Y:S04]  /*1660*/  LDL R15, [UR19+0x18] ;  /* 0x00001813ff0f7983 */ /* 0x000f280008100800 */
[----:B------:R-:W4:Y:S01]  /*1670*/  LDL R22, [UR19+0x1c] ;  /* 0x00001c13ff167983 */ /* 0x000f220008100800 */
[C---:B--2--5:R-:W-:Y:S01]  /*1680*/  FFMA R12, R7.reuse, R8, R12 ;  /* 0x00000008070c7223 */ /* 0x064fe2000000000c */
[----:B---3--:R-:W-:-:S04]  /*1690*/  FFMA R14, R7, R9, R14 ;  /* 0x00000009070e7223 */ /* 0x008fc8000000000e */
[----:B------:R0:W-:Y:S01]  /*16a0*/  STL [UR19], R12 ;  /* 0x0000000cff007987 */ /* 0x0001e20008100813 */
[----:B----4-:R-:W-:-:S03]  /*16b0*/  FFMA R13, R7, R10, R13 ;  /* 0x0000000a070d7223 */ /* 0x010fc6000000000d */
[----:B------:R1:W-:Y:S01]  /*16c0*/  STL [UR19+0x4], R14 ;  /* 0x0000040eff007987 */ /* 0x0003e20008100813 */
[----:B------:R-:W-:-:S03]  /*16d0*/  FFMA R16, R7, R11, R16 ;  /* 0x0000000b07107223 */ /* 0x000fc60000000010 */
[----:B------:R2:W-:Y:S04]  /*16e0*/  STL [UR19+0x8], R13 ;  /* 0x0000080dff007987 */ /* 0x0005e80008100813 */
[----:B------:R3:W-:Y:S04]  /*16f0*/  STL [UR19+0xc], R16 ;  /* 0x00000c10ff007987 */ /* 0x0007e80008100813 */
[----:B------:R-:W4:Y:S04]  /*1700*/  LDL.128 R8, [UR22+0x10] ;  /* 0x00001016ff087983 */ /* 0x000f280008100c00 */
[----:B0-----:R-:W4:Y:S04]  /*1710*/  LDL R12, [UR19+0x20] ;  /* 0x00002013ff0c7983 */ /* 0x001f280008100800 */
[----:B-1----:R-:W4:Y:S04]  /*1720*/  LDL R14, [UR19+0x24] ;  /* 0x00002413ff0e7983 */ /* 0x002f280008100800 */
[----:B--2---:R-:W2:Y:S04]  /*1730*/  LDL R13, [UR19+0x28] ;  /* 0x00002813ff0d7983 */ /* 0x004ea80008100800 */
[----:B---3--:R-:W3:Y:S01]  /*1740*/  LDL R16, [UR19+0x2c] ;  /* 0x00002c13ff107983 */ /* 0x008ee20008100800 */
[C---:B----4-:R-:W-:Y:S01]  /*1750*/  FFMA R18, R7.reuse, R8, R18 ;  /* 0x0000000807127223 */ /* 0x050fe20000000012 */
[C---:B------:R-:W-:Y:S01]  /*1760*/  FFMA R20, R7.reuse, R9, R20 ;  /* 0x0000000907147223 */ /* 0x040fe20000000014 */
[C---:B------:R-:W-:Y:S01]  /*1770*/  FFMA R15, R7.reuse, R10, R15 ;  /* 0x0000000a070f7223 */ /* 0x040fe2000000000f */
[----:B------:R-:W-:-:S02]  /*1780*/  FFMA R22, R7, R11, R22 ;  /* 0x0000000b07167223 */ /* 0x000fc40000000016 */
[----:B------:R0:W-:Y:S04]  /*1790*/  STL [UR19+0x10], R18 ;  /* 0x00001012ff007987 */ /* 0x0001e80008100813 */
[----:B------:R1:W-:Y:S04]  /*17a0*/  STL [UR19+0x14], R20 ;  /* 0x00001414ff007987 */ /* 0x0003e80008100813 */
[----:B------:R4:W-:Y:S04]  /*17b0*/  STL [UR19+0x18], R15 ;  /* 0x0000180fff007987 */ /* 0x0009e80008100813 */
[----:B------:R2:W-:Y:S04]  /*17c0*/  STL [UR19+0x1c], R22 ;  /* 0x00001c16ff007987 */ /* 0x0005e80008100813 */
[----:B------:R-:W3:Y:S04]  /*17d0*/  LDL.128 R8, [UR22+0x20] ;  /* 0x00002016ff087983 */ /* 0x000ee80008100c00 */
[----:B0-----:R-:W3:Y:S04]  /*17e0*/  LDL R18, [UR19+0x30] ;  /* 0x00003013ff127983 */ /* 0x001ee80008100800 */
[----:B-1----:R-:W3:Y:S04]  /*17f0*/  LDL R20, [UR19+0x34] ;  /* 0x00003413ff147983 */ /* 0x002ee80008100800 */
[----:B----4-:R-:W4:Y:S04]  /*1800*/  LDL R15, [UR19+0x38] ;  /* 0x00003813ff0f7983 */ /* 0x010f280008100800 */
[----:B--2---:R-:W2:Y:S01]  /*1810*/  LDL R22, [UR19+0x3c] ;  /* 0x00003c13ff167983 */ /* 0x004ea20008100800 */
[C---:B---3--:R-:W-:Y:S01]  /*1820*/  FFMA R12, R7.reuse, R8, R12 ;  /* 0x00000008070c7223 */ /* 0x048fe2000000000c */
[C---:B------:R-:W-:Y:S01]  /*1830*/  FFMA R14, R7.reuse, R9, R14 ;  /* 0x00000009070e7223 */ /* 0x040fe2000000000e */
[C---:B------:R-:W-:Y:S01]  /*1840*/  FFMA R13, R7.reuse, R10, R13 ;  /* 0x0000000a070d7223 */ /* 0x040fe2000000000d */
[----:B------:R-:W-:-:S02]  /*1850*/  FFMA R16, R7, R11, R16 ;  /* 0x0000000b07107223 */ /* 0x000fc40000000010 */
[----:B------:R3:W-:Y:S04]  /*1860*/  STL [UR19+0x20], R12 ;  /* 0x0000200cff007987 */ /* 0x0007e80008100813 */
[----:B------:R3:W-:Y:S04]  /*1870*/  STL [UR19+0x24], R14 ;  /* 0x0000240eff007987 */ /* 0x0007e80008100813 */
[----:B------:R3:W-:Y:S04]  /*1880*/  STL [UR19+0x28], R13 ;  /* 0x0000280dff007987 */ /* 0x0007e80008100813 */
[----:B------:R3:W-:Y:S04]  /*1890*/  STL [UR19+0x2c], R16 ;  /* 0x00002c10ff007987 */ /* 0x0007e80008100813 */
[----:B------:R-:W4:Y:S01]  /*18a0*/  LDL.128 R8, [UR22+0x30] ;  /* 0x00003016ff087983 */ /* 0x000f220008100c00 */
[----:B------:R-:W-:-:S04]  /*18b0*/  UIADD3 UR7, UPT, UPT, UR7, 0x10, URZ ;  /* 0x0000001007077890 */ /* 0x000fc8000fffe0ff */
[----:B------:R-:W-:Y:S01]  /*18c0*/  UISETP.NE.AND UP4, UPT, UR7, UR15, UPT ;  /* 0x0000000f0700728c */ /* 0x000fe2000bf85270 */
[C---:B----4-:R-:W-:Y:S01]  /*18d0*/  FFMA R8, R7.reuse, R8, R18 ;  /* 0x0000000807087223 */ /* 0x050fe20000000012 */
[C---:B------:R-:W-:Y:S01]  /*18e0*/  FFMA R9, R7.reuse, R9, R20 ;  /* 0x0000000907097223 */ /* 0x040fe20000000014 */
[C---:B------:R-:W-:Y:S01]  /*18f0*/  FFMA R10, R7.reuse, R10, R15 ;  /* 0x0000000a070a7223 */ /* 0x040fe2000000000f */
[----:B--2---:R-:W-:Y:S02]  /*1900*/  FFMA R11, R7, R11, R22 ;  /* 0x0000000b070b7223 */ /* 0x004fe40000000016 */
[----:B------:R3:W-:Y:S04]  /*1910*/  STL [UR19+0x30], R8 ;  /* 0x00003008ff007987 */ /* 0x0007e80008100813 */
[----:B------:R3:W-:Y:S04]  /*1920*/  STL [UR19+0x34], R9 ;  /* 0x00003409ff007987 */ /* 0x0007e80008100813 */
[----:B------:R3:W-:Y:S04]  /*1930*/  STL [UR19+0x38], R10 ;  /* 0x0000380aff007987 */ /* 0x0007e80008100813 */
[----:B------:R3:W-:Y:S01]  /*1940*/  STL [UR19+0x3c], R11 ;  /* 0x00003c0bff007987 */ /* 0x0007e20008100813 */
[----:B------:R-:W-:Y:S05]  /*1950*/  BRA.U UP4, `(.L_x_20) ;  /* 0xfffffffd04187547 */ /* 0x000fea000b83ffff */
[----:B------:R-:W-:-:S05]  /*1960*/  UMOV UR7, UR15 ;  /* 0x0000000f00077c82 */ /* 0x000fca0008000000 */
.L_x_19:
[----:B------:R-:W-:-:S09]  /*1970*/  ULOP3.LUT UP4, URZ, UR24, 0xf, URZ, 0xc0, !UPT ;  /* 0x0000000f18ff7892 */ /* 0x000fd2000f88c0ff */
[----:B------:R-:W-:Y:S05]  /*1980*/  BRA.U !UP4, `(.L_x_21) ;  /* 0x000000050c607547 */ /* 0x000fea000b800000 */
[----:B------:R-:W-:Y:S05]  /*1990*/  BRA.U !UP1, `(.L_x_22) ;  /* 0x0000000109987547 */ /* 0x000fea000b800000 */
[----:B------:R-:W-:Y:S02]  /*19a0*/  UIADD3 UR19, UPT, UPT, UR23, UR7, URZ ;  /* 0x0000000717137290 */ /* 0x000fe4000fffe0ff */
[----:B------:R-:W-:Y:S02]  /*19b0*/  ULEA UR38, UR7, UR36, 0x2 ;  /* 0x0000002407267291 */ /* 0x000fe4000f8e10ff */
[----:B------:R-:W-:-:S07]  /*19c0*/  ULEA UR19, UR19, UR25, 0x2 ;  /* 0x0000001913137291 */ /* 0x000fce000f8e10ff */
[----:B---3--:R-:W2:Y:S04]  /*19d0*/  LDL R8, [UR38] ;  /* 0x00000026ff087983 */ /* 0x008ea80008100800 */
[----:B01----:R-:W2:Y:S01]  /*19e0*/  LDL R10, [UR19] ;  /* 0x00000013ff0a7983 */ /* 0x003ea20008100800 */
[----:B------:R-:W-:-:S04]  /*19f0*/  UIADD3 UR22, UPT, UPT, UR23, UR7, URZ ;  /* 0x0000000717167290 */ /* 0x000fc8000fffe0ff */
[----:B------:R-:W-:Y:S01]  /*1a00*/  ULEA UR22, UR22, UR25, 0x2 ;  /* 0x0000001916167291 */ /* 0x000fe2000f8e10ff */
[----:B--2--5:R-:W-:-:S05]  /*1a10*/  FFMA R8, R7, R8, R10 ;  /* 0x0000000807087223 */ /* 0x024fca000000000a */
[----:B------:R0:W-:Y:S04]  /*1a20*/  STL [UR19], R8 ;  /* 0x00000008ff007987 */ /* 0x0001e80008100813 */
[----:B------:R-:W2:Y:S04]  /*1a30*/  LDL R10, [UR38+0x4] ;  /* 0x00000426ff0a7983 */ /* 0x000ea80008100800 */
[----:B------:R-:W2:Y:S04]  /*1a40*/  LDL R12, [UR22+0x4] ;  /* 0x00000416ff0c7983 */ /* 0x000ea80008100800 */
[----:B------:R-:W3:Y:S04]  /*1a50*/  LDL R14, [UR22+0x8] ;  /* 0x00000816ff0e7983 */ /* 0x000ee80008100800 */
[----:B------:R-:W4:Y:S01]  /*1a60*/  LDL R16, [UR22+0xc] ;  /* 0x00000c16ff107983 */ /* 0x000f220008100800 */
[----:B--2---:R-:W-:-:S05]  /*1a70*/  FFMA R10, R7, R10, R12 ;  /* 0x0000000a070a7223 */ /* 0x004fca000000000c */
[----:B------:R1:W-:Y:S04]  /*1a80*/  STL [UR22+0x4], R10 ;  /* 0x0000040aff007987 */ /* 0x0003e80008100816 */
[----:B------:R-:W3:Y:S02]  /*1a90*/  LDL R12, [UR38+0x8] ;  /* 0x00000826ff0c7983 */ /* 0x000ee40008100800 */
[----:B---3--:R-:W-:-:S05]  /*1aa0*/  FFMA R12, R7, R12, R14 ;  /* 0x0000000c070c7223 */ /* 0x008fca000000000e */
[----:B------:R2:W-:Y:S04]  /*1ab0*/  STL [UR22+0x8], R12 ;  /* 0x0000080cff007987 */ /* 0x0005e80008100816 */
[----:B------:R-:W4:Y:S02]  /*1ac0*/  LDL R14, [UR38+0xc] ;  /* 0x00000c26ff0e7983 */ /* 0x000f240008100800 */
[C---:B----4-:R-:W-:Y:S02]  /*1ad0*/  FFMA R14, R7.reuse, R14, R16 ;  /* 0x0000000e070e7223 */ /* 0x050fe40000000010 */
[----:B------:R-:W3:Y:S04]  /*1ae0*/  LDL R16, [UR22+0x10] ;  /* 0x00001016ff107983 */ /* 0x000ee80008100800 */
[----:B------:R4:W-:Y:S04]  /*1af0*/  STL [UR22+0xc], R14 ;  /* 0x00000c0eff007987 */ /* 0x0009e80008100816 */
[----:B0-----:R-:W3:Y:S02]  /*1b00*/  LDL R8, [UR38+0x10] ;  /* 0x00001026ff087983 */ /* 0x001ee40008100800 */
[----:B---3--:R-:W-:-:S02]  /*1b10*/  FFMA R8, R7, R8, R16 ;  /* 0x0000000807087223 */ /* 0x008fc40000000010 */
[----:B------:R-:W3:Y:S04]  /*1b20*/  LDL R16, [UR22+0x14] ;  /* 0x00001416ff107983 */ /* 0x000ee80008100800 */
[----:B------:R0:W-:Y:S04]  /*1b30*/  STL [UR22+0x10], R8 ;  /* 0x00001008ff007987 */ /* 0x0001e80008100816 */
[----:B-1----:R-:W3:Y:S02]  /*1b40*/  LDL R10, [UR38+0x14] ;  /* 0x00001426ff0a7983 */ /* 0x002ee40008100800 */
[----:B---3--:R-:W-:-:S02]  /*1b50*/  FFMA R10, R7, R10, R16 ;  /* 0x0000000a070a7223 */ /* 0x008fc40000000010 */
[----:B------:R-:W3:Y:S04]  /*1b60*/  LDL R16, [UR22+0x18] ;  /* 0x00001816ff107983 */ /* 0x000ee80008100800 */
[----:B------:R0:W-:Y:S04]  /*1b70*/  STL [UR22+0x14], R10 ;  /* 0x0000140aff007987 */ /* 0x0001e80008100816 */
[----:B--2---:R-:W3:Y:S02]  /*1b80*/  LDL R12, [UR38+0x18] ;  /* 0x00001826ff0c7983 */ /* 0x004ee40008100800 */
[----:B---3--:R-:W-:-:S02]  /*1b90*/  FFMA R12, R7, R12, R16 ;  /* 0x0000000c070c7223 */ /* 0x008fc40000000010 */
[----:B------:R-:W2:Y:S04]  /*1ba0*/  LDL R16, [UR22+0x1c] ;  /* 0x00001c16ff107983 */ /* 0x000ea80008100800 */
[----:B------:R0:W-:Y:S04]  /*1bb0*/  STL [UR22+0x18], R12 ;  /* 0x0000180cff007987 */ /* 0x0001e80008100816 */
[----:B----4-:R-:W2:Y:S01]  /*1bc0*/  LDL R14, [UR38+0x1c] ;  /* 0x00001c26ff0e7983 */ /* 0x010ea20008100800 */
[----:B------:R-:W-:Y:S01]  /*1bd0*/  UIADD3 UR7, UPT, UPT, UR7, 0x8, URZ ;  /* 0x0000000807077890 */ /* 0x000fe2000fffe0ff */
[----:B--2---:R-:W-:-:S05]  /*1be0*/  FFMA R14, R7, R14, R16 ;  /* 0x0000000e070e7223 */ /* 0x004fca0000000010 */
[----:B------:R0:W-:Y:S06]  /*1bf0*/  STL [UR22+0x1c], R14 ;  /* 0x00001c0eff007987 */ /* 0x0001ec0008100816 */
.L_x_22:
[----:B------:R-:W-:Y:S05]  /*1c00*/  BRA.U !UP2, `(.L_x_21) ;  /* 0x000000010ac07547 */ /* 0x000fea000b800000 */
[----:B------:R-:W-:Y:S02]  /*1c10*/  UISETP.GE.U32.AND UP4, UPT, UR37, 0x3, UPT ;  /* 0x000000032500788c */ /* 0x000fe4000bf86070 */
[----:B------:R-:W-:-:S07]  /*1c20*/  UISETP.NE.AND UP5, UPT, UR29, URZ, UPT ;  /* 0x000000ff1d00728c */ /* 0x000fce000bfa5270 */
[----:B------:R-:W-:Y:S05]  /*1c30*/  BRA.U !UP4, `(.L_x_23) ;  /* 0x000000010c587547 */ /* 0x000fea000b800000 */
[----:B------:R-:W-:Y:S02]  /*1c40*/  UIADD3 UR19, UPT, UPT, UR23, UR7, URZ ;  /* 0x0000000717137290 */ /* 0x000fe4000fffe0ff */
[----:B------:R-:W-:Y:S02]  /*1c50*/  ULEA UR38, UR7, UR36, 0x2 ;  /* 0x0000002407267291 */ /* 0x000fe4000f8e10ff */
[----:B------:R-:W-:-:S07]  /*1c60*/  ULEA UR19, UR19, UR25, 0x2 ;  /* 0x0000001913137291 */ /* 0x000fce000f8e10ff */
[----:B0--3--:R-:W2:Y:S04]  /*1c70*/  LDL R8, [UR38] ;  /* 0x00000026ff087983 */ /* 0x009ea80008100800 */
[----:B-1----:R-:W2:Y:S01]  /*1c80*/  LDL R10, [UR19] ;  /* 0x00000013ff0a7983 */ /* 0x002ea20008100800 */
[----:B------:R-:W-:-:S04]  /*1c90*/  UIADD3 UR22, UPT, UPT, UR23, UR7, URZ ;  /* 0x0000000717167290 */ /* 0x000fc8000fffe0ff */
[----:B------:R-:W-:Y:S01]  /*1ca0*/  ULEA UR22, UR22, UR25, 0x2 ;  /* 0x0000001916167291 */ /* 0x000fe2000f8e10ff */
[----:B--2--5:R-:W-:-:S05]  /*1cb0*/  FFMA R8, R7, R8, R10 ;  /* 0x0000000807087223 */ /* 0x024fca000000000a */
[----:B------:R2:W-:Y:S04]  /*1cc0*/  STL [UR19], R8 ;  /* 0x00000008ff007987 */ /* 0x0005e80008100813 */
[----:B------:R-:W3:Y:S04]  /*1cd0*/  LDL R10, [UR38+0x4] ;  /* 0x00000426ff0a7983 */ /* 0x000ee80008100800 */
[----:B------:R-:W3:Y:S04]  /*1ce0*/  LDL R12, [UR22+0x4] ;  /* 0x00000416ff0c7983 */ /* 0x000ee80008100800 */
[----:B------:R-:W4:Y:S04]  /*1cf0*/  LDL R14, [UR22+0x8] ;  /* 0x00000816ff0e7983 */ /* 0x000f280008100800 */
[----:B------:R-:W2:Y:S01]  /*1d00*/  LDL R16, [UR22+0xc] ;  /* 0x00000c16ff107983 */ /* 0x000ea20008100800 */
[----:B---3--:R-:W-:-:S05]  /*1d10*/  FFMA R10, R7, R10, R12 ;  /* 0x0000000a070a7223 */ /* 0x008fca000000000c */
[----:B------:R0:W-:Y:S04]  /*1d20*/  STL [UR22+0x4], R10 ;  /* 0x0000040aff007987 */ /* 0x0001e80008100816 */
[----:B------:R-:W4:Y:S02]  /*1d30*/  LDL R12, [UR38+0x8] ;  /* 0x00000826ff0c7983 */ /* 0x000f240008100800 */
[----:B----4-:R-:W-:-:S05]  /*1d40*/  FFMA R12, R7, R12, R14 ;  /* 0x0000000c070c7223 */ /* 0x010fca000000000e */
[----:B------:R0:W-:Y:S04]  /*1d50*/  STL [UR22+0x8], R12 ;  /* 0x0000080cff007987 */ /* 0x0001e80008100816 */
[----:B------:R-:W2:Y:S01]  /*1d60*/  LDL R14, [UR38+0xc] ;  /* 0x00000c26ff0e7983 */ /* 0x000ea20008100800 */
[----:B------:R-:W-:Y:S01]  /*1d70*/  UIADD3 UR7, UPT, UPT, UR7, 0x4, URZ ;  /* 0x0000000407077890 */ /* 0x000fe2000fffe0ff */
[----:B--2---:R-:W-:-:S05]  /*1d80*/  FFMA R14, R7, R14, R16 ;  /* 0x0000000e070e7223 */ /* 0x004fca0000000010 */
[----:B------:R0:W-:Y:S06]  /*1d90*/  STL [UR22+0xc], R14 ;  /* 0x00000c0eff007987 */ /* 0x0001ec0008100816 */
.L_x_23:
[----:B------:R-:W-:Y:S05]  /*1da0*/  BRA.U !UP5, `(.L_x_21) ;  /* 0x000000010d587547 */ /* 0x000fea000b800000 */
[----:B------:R-:W-:Y:S02]  /*1db0*/  UIADD3 UR19, UPT, UPT, UR23, UR7, URZ ;  /* 0x0000000717137290 */ /* 0x000fe4000fffe0ff */
[----:B------:R-:W-:Y:S02]  /*1dc0*/  ULEA UR22, UR7, UR36, 0x2 ;  /* 0x0000002407167291 */ /* 0x000fe4000f8e10ff */
[----:B------:R-:W-:-:S07]  /*1dd0*/  ULEA UR19, UR19, UR25, 0x2 ;  /* 0x0000001913137291 */ /* 0x000fce000f8e10ff */
[----:B0--3--:R-:W2:Y:S04]  /*1de0*/  LDL R8, [UR22] ;  /* 0x00000016ff087983 */ /* 0x009ea80008100800 */
[----:B-1----:R-:W2:Y:S01]  /*1df0*/  LDL R10, [UR19] ;  /* 0x00000013ff0a7983 */ /* 0x002ea20008100800 */
[----:B------:R-:W-:Y:S01]  /*1e00*/  UISETP.NE.AND UP4, UPT, UR29, 0x1, UPT ;  /* 0x000000011d00788c */ /* 0x000fe2000bf85270 */
[----:B--2--5:R-:W-:-:S05]  /*1e10*/  FFMA R8, R7, R8, R10 ;  /* 0x0000000807087223 */ /* 0x024fca000000000a */
[----:B------:R2:W-:Y:S03]  /*1e20*/  STL [UR19], R8 ;  /* 0x00000008ff007987 */ /* 0x0005e60008100813 */
[----:B------:R-:W-:Y:S05]  /*1e30*/  BRA.U !UP4, `(.L_x_21) ;  /* 0x000000010c347547 */ /* 0x000fea000b800000 */
[----:B------:R-:W-:-:S06]  /*1e40*/  UIADD3 UR7, UPT, UPT, UR23, UR7, URZ ;  /* 0x0000000717077290 */ /* 0x000fcc000fffe0ff */
[----:B--2---:R-:W-:-:S05]  /*1e50*/  MOV R8, UR7 ;  /* 0x0000000700087c02 */ /* 0x004fca0008000f00 */
[----:B------:R-:W-:Y:S02]  /*1e60*/  IMAD.U32 R9, R8, 0x4, R1 ;  /* 0x0000000408097824 */ /* 0x000fe400078e0001 */
[----:B------:R-:W2:Y:S04]  /*1e70*/  LDL R8, [UR22+0x4] ;  /* 0x00000416ff087983 */ /* 0x000ea80008100800 */
[----:B------:R-:W2:Y:S01]  /*1e80*/  LDL R10, [R9+0x4] ;  /* 0x00000400090a7983 */ /* 0x000ea20000100800 */
[----:B------:R-:W-:Y:S01]  /*1e90*/  UISETP.NE.AND UP4, UPT, UR29, 0x2, UPT ;  /* 0x000000021d00788c */ /* 0x000fe2000bf85270 */
[----:B--2---:R-:W-:-:S05]  /*1ea0*/  FFMA R8, R7, R8, R10 ;  /* 0x0000000807087223 */ /* 0x004fca000000000a */
[----:B------:R4:W-:Y:S03]  /*1eb0*/  STL [R9+0x4], R8 ;  /* 0x0000040809007387 */ /* 0x0009e60000100800 */
[----:B------:R-:W-:Y:S05]  /*1ec0*/  BRA.U !UP4, `(.L_x_21) ;  /* 0x000000010c107547 */ /* 0x000fea000b800000 */
[----:B----4-:R-:W2:Y:S04]  /*1ed0*/  LDL R8, [UR22+0x8] ;  /* 0x00000816ff087983 */ /* 0x010ea80008100800 */
[----:B------:R-:W2:Y:S02]  /*1ee0*/  LDL R10, [R9+0x8] ;  /* 0x00000800090a7983 */ /* 0x000ea40000100800 */
[----:B--2---:R-:W-:-:S05]  /*1ef0*/  FFMA R8, R7, R8, R10 ;  /* 0x0000000807087223 */ /* 0x004fca000000000a */
[----:B------:R0:W-:Y:S02]  /*1f00*/  STL [R9+0x8], R8 ;  /* 0x0000080809007387 */ /* 0x0001e40000100800 */
.L_x_21:
[----:B------:R-:W-:Y:S05]  /*1f10*/  BRA.U UP3, `(.L_x_24) ;  /* 0xfffffff5037c7547 */ /* 0x000fea000b83ffff */
[----:B------:R-:W1:Y:S01]  /*1f20*/  LDCU UR6, c[0x0][0x3b8] ;  /* 0x00007700ff0677ac */ /* 0x000e620008000800 */
[----:B------:R-:W-:-:S04]  /*1f30*/  UIADD3 UR5, UPT, UPT, UR5, 0x1, URZ ;  /* 0x0000000105057890 */ /* 0x000fc8000fffe0ff */
[----:B-1----:R-:W-:-:S09]  /*1f40*/  UISETP.NE.AND UP2, UPT, UR5, UR6, UPT ;  /* 0x000000060500728c */ /* 0x002fd2000bf45270 */
[----:B------:R-:W-:Y:S05]  /*1f50*/  BRA.U !UP2, `(.L_x_6) ;  /* 0x000000090a2c7547 */ /* 0x000fea000b800000 */
[----:B------:R-:W-:Y:S05]  /*1f60*/  BRA `(.L_x_25) ;  /* 0xffffffec00787947 */ /* 0x000fea000383ffff */
.L_x_8:
[----:B------:R1:W5:Y:S01]  /*1f70*/  LDL R16, [R1+0x140] ;  /* 0x0001400001107983 */ /* 0x0003620000100800 */
[----:B------:R-:W-:-:S05]  /*1f80*/  UMOV UR5, URZ ;  /* 0x000000ff00057c82 */ /* 0x000fca0008000000 */
.L_x_31:
[----:B--2---:R-:W2:Y:S01]  /*1f90*/  LDCU.64 UR6, c[0x0][0x3b8] ;  /* 0x00007700ff0677ac */ /* 0x004ea20008000a00 */
[----:B0--3--:R-:W0:Y:S01]  /*1fa0*/  LDC R8, c[0x0][0x3b0] ;  /* 0x0000ec00ff087b82 */ /* 0x009e220000000800 */
[----:B--2---:R-:W-:Y:S01]  /*1fb0*/  UISETP.GE.U32.AND UP3, UPT, UR7, 0x8, UPT ;  /* 0x000000080700788c */ /* 0x004fe2000bf66070 */
[----:B0-----:R-:W-:Y:S01]  /*1fc0*/  IMAD R17, R8, UR5, R3 ;  /* 0x0000000508117c24 */ /* 0x001fe2000f8e0203 */
[----:B------:R-:W-:-:S04]  /*1fd0*/  UIADD3 UR5, UPT, UPT, UR5, 0x1, URZ ;  /* 0x0000000105057890 */ /* 0x000fc8000fffe0ff */
[----:B------:R-:W-:-:S03]  /*1fe0*/  UISETP.NE.AND UP2, UPT, UR5, UR6, UPT ;  /* 0x000000060500728c */ /* 0x000fc6000bf45270 */
[----:B------:R-:W-:Y:S01]  /*1ff0*/  UMOV UR6, URZ ;  /* 0x000000ff00067c82 */ /* 0x000fe20008000000 */
[----:B----4-:R-:W-:Y:S07]  /*2000*/  BRA.U !UP3, `(.L_x_26) ;  /* 0x000000010b547547 */ /* 0x010fee000b800000 */
[----:B------:R-:W0:Y:S01]  /*2010*/  S2UR UR7, SR_CgaCtaId ;  /* 0x00000000000779c3 */ /* 0x000e220000008800 */
[----:B------:R-:W-:Y:S02]  /*2020*/  UMOV UR6, 0x400 ;  /* 0x0000040000067882 */ /* 0x000fe40000000000 */
[----:B0-----:R-:W-:-:S03]  /*2030*/  ULEA UR7, UR7, UR6, 0x18 ;  /* 0x0000000607077291 */ /* 0x001fc6000f8ec0ff */
[----:B------:R-:W-:-:S09]  /*2040*/  UMOV UR6, URZ ;  /* 0x000000ff00067c82 */ /* 0x000fd20008000000 */
.L_x_27:
[----:B------:R-:W-:Y:S01]  /*2050*/  VIADD R7, R17, UR6 ;  /* 0x0000000611077c36 */ /* 0x000fe20008000000 */
[----:B------:R-:W-:Y:S02]  /*2060*/  ULEA UR19, UR6, UR35, 0x2 ;  /* 0x0000002306137291 */ /* 0x000fe4000f8e10ff */
[----:B------:R-:W-:Y:S02]  /*2070*/  UIADD3 UR6, UPT, UPT, UR6, 0x8, URZ ;  /* 0x0000000806067890 */ /* 0x000fe4000fffe0ff */
[----:B------:R-:W-:Y:S02]  /*2080*/  LEA R7, R7, UR7, 0x2 ;  /* 0x0000000707077c11 */ /* 0x000fe4000f8e10ff */
[----:B------:R-:W-:-:S03]  /*2090*/  UISETP.NE.AND UP3, UPT, UR6, UR14, UPT ;  /* 0x0000000e0600728c */ /* 0x000fc6000bf65270 */
[----:B0-----:R-:W-:Y:S04]  /*20a0*/  LDS R8, [R7] ;  /* 0x0000000007087984 */ /* 0x001fe80000000800 */
[----:B------:R-:W-:Y:S04]  /*20b0*/  LDS R9, [R7+0x4] ;  /* 0x0000040007097984 */ /* 0x000fe80000000800 */
[----:B------:R-:W-:Y:S04]  /*20c0*/  LDS R10, [R7+0x8] ;  /* 0x00000800070a7984 */ /* 0x000fe80000000800 */
[----:B------:R-:W0:Y:S04]  /*20d0*/  LDS R11, [R7+0xc] ;  /* 0x00000c00070b7984 */ /* 0x000e280000000800 */
[----:B------:R-:W-:Y:S04]  /*20e0*/  LDS R12, [R7+0x10] ;  /* 0x00001000070c7984 */ /* 0x000fe80000000800 */
[----:B------:R-:W-:Y:S04]  /*20f0*/  LDS R13, [R7+0x14] ;  /* 0x00001400070d7984 */ /* 0x000fe80000000800 */
[----:B------:R-:W-:Y:S04]  /*2100*/  LDS R14, [R7+0x18] ;  /* 0x00001800070e7984 */ /* 0x000fe80000000800 */
[----:B------:R-:W2:Y:S04]  /*2110*/  LDS R15, [R7+0x1c] ;  /* 0x00001c00070f7984 */ /* 0x000ea80000000800 */
[----:B0-----:R0:W-:Y:S04]  /*2120*/  STL.128 [UR19], R8 ;  /* 0x00000008ff007987 */ /* 0x0011e80008100c13 */
[----:B--2---:R0:W-:Y:S01]  /*2130*/  STL.128 [UR19+0x10], R12 ;  /* 0x0000100cff007987 */ /* 0x0041e20008100c13 */
[----:B------:R-:W-:Y:S05]  /*2140*/  BRA.U UP3, `(.L_x_27) ;  /* 0xfffffffd03c07547 */ /* 0x000fea000b83ffff */
[----:B------:R-:W-:-:S05]  /*2150*/  UMOV UR6, UR14 ;  /* 0x0000000e00067c82 */ /* 0x000fca0008000000 */
.L_x_26:
[----:B------:R-:W-:-:S09]  /*2160*/  UISETP.NE.AND UP3, UPT, UR30, URZ, UPT ;  /* 0x000000ff1e00728c */ /* 0x000fd2000bf65270 */
[----:B------:R-:W-:Y:S05]  /*2170*/  BRA.U !UP3, `(.L_x_28) ;  /* 0x000000010ba07547 */ /* 0x000fea000b800000 */
[----:B------:R-:W-:Y:S02]  /*2180*/  UIADD3 UR7, UPT, UPT, UR30, -0x1, URZ ;  /* 0xffffffff1e077890 */ /* 0x000fe4000fffe0ff */
[----:B------:R-:W-:Y:S02]  /*2190*/  UISETP.NE.AND UP4, UPT, UR31, URZ, UPT ;  /* 0x000000ff1f00728c */ /* 0x000fe4000bf85270 */
[----:B------:R-:W-:-:S09]  /*21a0*/  UISETP.GE.U32.AND UP3, UPT, UR7, 0x3, UPT ;  /* 0x000000030700788c */ /* 0x000fd2000bf66070 */
[----:B------:R-:W-:Y:S05]  /*21b0*/  BRA.U !UP3, `(.L_x_29) ;  /* 0x000000010b347547 */ /* 0x000fea000b800000 */
[----:B------:R-:W2:Y:S01]  /*21c0*/  S2UR UR19, SR_CgaCtaId ;  /* 0x00000000001379c3 */ /* 0x000ea20000008800 */
[----:B------:R-:W-:Y:S01]  /*21d0*/  UMOV UR7, 0x400 ;  /* 0x0000040000077882 */ /* 0x000fe20000000000 */
[----:B------:R-:W-:Y:S01]  /*21e0*/  IADD3 R7, PT, PT, R17, UR6, RZ ;  /* 0x0000000611077c10 */ /* 0x000fe2000fffe0ff */
[----:B--2---:R-:W-:-:S06]  /*21f0*/  ULEA UR7, UR19, UR7, 0x18 ;  /* 0x0000000713077291 */ /* 0x004fcc000f8ec0ff */
[----:B------:R-:W-:Y:S01]  /*2200*/  LEA R7, R7, UR7, 0x2 ;  /* 0x0000000707077c11 */ /* 0x000fe2000f8e10ff */
[----:B------:R-:W-:Y:S02]  /*2210*/  ULEA UR7, UR6, UR35, 0x2 ;  /* 0x0000002306077291 */ /* 0x000fe4000f8e10ff */
[----:B------:R-:W-:Y:S02]  /*2220*/  UIADD3 UR6, UPT, UPT, UR6, 0x4, URZ ;  /* 0x0000000406067890 */ /* 0x000fe4000fffe0ff */
[----:B0-----:R-:W-:Y:S04]  /*2230*/  LDS R8, [R7] ;  /* 0x0000000007087984 */ /* 0x001fe80000000800 */
[----:B------:R-:W0:Y:S04]  /*2240*/  LDS R9, [R7+0x4] ;  /* 0x0000040007097984 */ /* 0x000e280000000800 */
[----:B------:R-:W-:Y:S04]  /*2250*/  LDS R10, [R7+0x8] ;  /* 0x00000800070a7984 */ /* 0x000fe80000000800 */
[----:B------:R-:W2:Y:S04]  /*2260*/  LDS R11, [R7+0xc] ;  /* 0x00000c00070b7984 */ /* 0x000ea80000000800 */
[----:B0-----:R3:W-:Y:S04]  /*2270*/  STL.64 [UR7], R8 ;  /* 0x00000008ff007987 */ /* 0x0017e80008100a07 */
[----:B--2---:R3:W-:Y:S02]  /*2280*/  STL.64 [UR7+0x8], R10 ;  /* 0x0000080aff007987 */ /* 0x0047e40008100a07 */
.L_x_29:
[----:B------:R-:W-:Y:S05]  /*2290*/  BRA.U !UP4, `(.L_x_28) ;  /* 0x000000010c587547 */ /* 0x000fea000b800000 */
[----:B------:R-:W-:Y:S02]  /*22a0*/  UISETP.NE.AND UP3, UPT, UR31, 0x1, UPT ;  /* 0x000000011f00788c */ /* 0x000fe4000bf65270 */
[----:B------:R-:W-:-:S07]  /*22b0*/  UISETP.NE.AND UP4, UPT, UR34, URZ, UPT ;  /* 0x000000ff2200728c */ /* 0x000fce000bf85270 */
[----:B------:R-:W-:Y:S05]  /*22c0*/  BRA.U !UP3, `(.L_x_30) ;  /* 0x000000010b287547 */ /* 0x000fea000b800000 */
[----:B------:R-:W2:Y:S01]  /*22d0*/  S2UR UR19, SR_CgaCtaId ;  /* 0x00000000001379c3 */ /* 0x000ea20000008800 */
[----:B------:R-:W-:Y:S01]  /*22e0*/  UMOV UR7, 0x400 ;  /* 0x0000040000077882 */ /* 0x000fe20000000000 */
[----:B------:R-:W-:Y:S01]  /*22f0*/  VIADD R7, R17, UR6 ;  /* 0x0000000611077c36 */ /* 0x000fe20008000000 */
[----:B--2---:R-:W-:-:S06]  /*2300*/  ULEA UR7, UR19, UR7, 0x18 ;  /* 0x0000000713077291 */ /* 0x004fcc000f8ec0ff */
[----:B------:R-:W-:Y:S01]  /*2310*/  LEA R7, R7, UR7, 0x2 ;  /* 0x0000000707077c11 */ /* 0x000fe2000f8e10ff */
[----:B------:R-:W-:Y:S02]  /*2320*/  ULEA UR7, UR6, UR35, 0x2 ;  /* 0x0000002306077291 */ /* 0x000fe4000f8e10ff */
[----:B------:R-:W-:Y:S02]  /*2330*/  UIADD3 UR6, UPT, UPT, UR6, 0x2, URZ ;  /* 0x0000000206067890 */ /* 0x000fe4000fffe0ff */
[----:B0--3--:R-:W-:Y:S04]  /*2340*/  LDS R8, [R7] ;  /* 0x0000000007087984 */ /* 0x009fe80000000800 */
[----:B------:R-:W0:Y:S04]  /*2350*/  LDS R9, [R7+0x4] ;  /* 0x0000040007097984 */ /* 0x000e280000000800 */
[----:B0-----:R2:W-:Y:S02]  /*2360*/  STL.64 [UR7], R8 ;  /* 0x00000008ff007987 */ /* 0x0015e40008100a07 */
.L_x_30:
[----:B------:R-:W-:Y:S05]  /*2370*/  BRA.U !UP4, `(.L_x_28) ;  /* 0x000000010c207547 */ /* 0x000fea000b800000 */
[----:B------:R-:W4:Y:S01]  /*2380*/  S2UR UR19, SR_CgaCtaId ;  /* 0x00000000001379c3 */ /* 0x000f220000008800 */
[----:B------:R-:W-:Y:S01]  /*2390*/  UMOV UR7, 0x400 ;  /* 0x0000040000077882 */ /* 0x000fe20000000000 */
[----:B------:R-:W-:Y:S01]  /*23a0*/  VIADD R7, R17, UR6 ;  /* 0x0000000611077c36 */ /* 0x000fe20008000000 */
[----:B------:R-:W-:Y:S02]  /*23b0*/  ULEA UR6, UR6, UR35, 0x2 ;  /* 0x0000002306067291 */ /* 0x000fe4000f8e10ff */
[----:B----4-:R-:W-:-:S06]  /*23c0*/  ULEA UR7, UR19, UR7, 0x18 ;  /* 0x0000000713077291 */ /* 0x010fcc000f8ec0ff */
[----:B------:R-:W-:-:S06]  /*23d0*/  LEA R7, R7, UR7, 0x2 ;  /* 0x0000000707077c11 */ /* 0x000fcc000f8e10ff */
[----:B------:R-:W4:Y:S04]  /*23e0*/  LDS R7, [R7] ;  /* 0x0000000007077984 */ /* 0x000f280000000800 */
[----:B----4-:R4:W-:Y:S02]  /*23f0*/  STL [UR6], R7 ;  /* 0x00000007ff007987 */ /* 0x0109e40008100806 */
.L_x_28:
[----:B------:R-:W-:Y:S05]  /*2400*/  BRA.U UP2, `(.L_x_31) ;  /* 0xfffffff902e07547 */ /* 0x000fea000b83ffff */
[----:B-----5:R0:W-:Y:S01]  /*2410*/  STL [R1+0x140], R16 ;  /* 0x0001401001007387 */ /* 0x0201e20000100800 */
[----:B------:R-:W-:Y:S05]  /*2420*/  BRA `(.L_x_6) ;  /* 0x0000000000f87947 */ /* 0x000fea0003800000 */
.L_x_7:
[----:B------:R-:W1:Y:S02]  /*2430*/  LDCU UR5, c[0x0][0x3c0] ;  /* 0x00007800ff0577ac */ /* 0x000e640008000800 */
[----:B-1----:R-:W-:-:S09]  /*2440*/  UISETP.GE.AND UP2, UPT, UR5, 0x1, UPT ;  /* 0x000000010500788c */ /* 0x002fd2000bf46270 */
[----:B------:R-:W-:Y:S05]  /*2450*/  BRA.U !UP2, `(.L_x_6) ;  /* 0x000000010aec7547 */ /* 0x000fea000b800000 */
[----:B------:R-:W-:-:S05]  /*2460*/  UMOV UR5, URZ ;  /* 0x000000ff00057c82 */ /* 0x000fca0008000000 */
.L_x_37:
[----:B0-2---:R-:W0:Y:S01]  /*2470*/  LDC R7, c[0x0][0x3b4] ;  /* 0x0000ed00ff077b82 */ /* 0x005e220000000800 */
[----:B-1----:R-:W1:Y:S01]  /*2480*/  LDCU UR6, c[0x0][0x3b8] ;  /* 0x00007700ff0677ac */ /* 0x002e620008000800 */
[----:B------:R-:W-:Y:S01]  /*2490*/  HFMA2 R8, -RZ, RZ, 0, 0 ;  /* 0x00000000ff087431 */ /* 0x000fe200000001ff */
[----:B------:R-:W-:Y:S01]  /*24a0*/  UISETP.GE.U32.AND UP3, UPT, UR28, 0x7, UPT ;  /* 0x000000071c00788c */ /* 0x000fe2000bf66070 */
[----:B0-----:R-:W-:Y:S01]  /*24b0*/  IMAD R7, R7, UR5, R4 ;  /* 0x0000000507077c24 */ /* 0x001fe2000f8e0204 */
[----:B------:R-:W-:-:S04]  /*24c0*/  UIADD3 UR5, UPT, UPT, UR5, 0x1, URZ ;  /* 0x0000000105057890 */ /* 0x000fc8000fffe0ff */
[----:B-1----:R-:W-:-:S03]  /*24d0*/  UISETP.NE.AND UP2, UPT, UR5, UR6, UPT ;  /* 0x000000060500728c */ /* 0x002fc6000bf45270 */
[----:B------:R-:W-:Y:S08]  /*24e0*/  BRA.U !UP3, `(.L_x_32) ;  /* 0x000000010b487547 */ /* 0x000ff0000b800000 */
[----:B------:R-:W-:-:S05]  /*24f0*/  UMOV UR6, URZ ;  /* 0x000000ff00067c82 */ /* 0x000fca0008000000 */
.L_x_33:
        /* <DEDUP_REMOVED lines=17> */
.L_x_32:
[----:B------:R-:W-:-:S09]  /*2610*/  UISETP.NE.AND UP3, UPT, UR27, URZ, UPT ;  /* 0x000000ff1b00728c */ /* 0x000fd2000bf65270 */
[----:B------:R-:W-:Y:S05]  /*2620*/  BRA.U !UP3, `(.L_x_34) ;  /* 0x000000010b747547 */ /* 0x000fea000b800000 */
[----:B------:R-:W-:Y:S02]  /*2630*/  UISETP.GE.U32.AND UP3, UPT, UR37, 0x3, UPT ;  /* 0x000000032500788c */ /* 0x000fe4000bf66070 */
[----:B------:R-:W-:-:S07]  /*2640*/  UISETP.NE.AND UP4, UPT, UR29, URZ, UPT ;  /* 0x000000ff1d00728c */ /* 0x000fce000bf85270 */
[----:B------:R-:W-:Y:S05]  /*2650*/  BRA.U !UP3, `(.L_x_35) ;  /* 0x000000010b287547 */ /* 0x000fea000b800000 */
[----:B------:R-:W-:Y:S01]  /*2660*/  IMAD.IADD R9, R7, 0x1, R8 ;  /* 0x0000000107097824 */ /* 0x000fe200078e0208 */
[C---:B------:R-:W-:Y:S02]  /*2670*/  LEA R12, R8.reuse, UR36, 0x2 ;  /* 0x00000024080c7c11 */ /* 0x040fe4000f8e10ff */
[----:B------:R-:W-:Y:S02]  /*2680*/  IADD3 R8, PT, PT, R8, 0x4, RZ ;  /* 0x0000000408087810 */ /* 0x000fe40007ffe0ff */
[----:B------:R-:W-:-:S05]  /*2690*/  LEA R9, R9, UR18, 0x2 ;  /* 0x0000001209097c11 */ /* 0x000fca000f8e10ff */
[----:B------:R-:W-:Y:S04]  /*26a0*/  LDS R10, [R9] ;  /* 0x00000000090a7984 */ /* 0x000fe80000000800 */
[----:B------:R-:W0:Y:S04]  /*26b0*/  LDS R11, [R9+0x4] ;  /* 0x00000400090b7984 */ /* 0x000e280000000800 */
[----:B------:R-:W-:Y:S04]  /*26c0*/  LDS R14, [R9+0x8] ;  /* 0x00000800090e7984 */ /* 0x000fe80000000800 */
[----:B------:R-:W1:Y:S04]  /*26d0*/  LDS R15, [R9+0xc] ;  /* 0x00000c00090f7984 */ /* 0x000e680000000800 */
[----:B0-----:R0:W-:Y:S04]  /*26e0*/  STL.64 [R12], R10 ;  /* 0x0000000a0c007387 */ /* 0x0011e80000100a00 */
[----:B-1----:R0:W-:Y:S02]  /*26f0*/  STL.64 [R12+0x8], R14 ;  /* 0x0000080e0c007387 */ /* 0x0021e40000100a00 */
.L_x_35:
[----:B------:R-:W-:Y:S05]  /*2700*/  BRA.U !UP4, `(.L_x_34) ;  /* 0x000000010c3c7547 */ /* 0x000fea000b800000 */
[----:B------:R-:W-:Y:S01]  /*2710*/  UISETP.NE.AND UP3, UPT, UR29, 0x1, UPT ;  /* 0x000000011d00788c */ /* 0x000fe2000bf65270 */
[----:B------:R-:W-:-:S08]  /*2720*/  ISETP.NE.AND P0, PT, RZ, UR33, PT ;  /* 0x00000021ff007c0c */ /* 0x000fd0000bf05270 */
[----:B------:R-:W-:Y:S05]  /*2730*/  BRA.U !UP3, `(.L_x_36) ;  /* 0x000000010b1c7547 */ /* 0x000fea000b800000 */
[----:B------:R-:W-:Y:S01]  /*2740*/  IMAD.IADD R9, R7, 0x1, R8 ;  /* 0x0000000107097824 */ /* 0x000fe200078e0208 */
[C---:B0-----:R-:W-:Y:S02]  /*2750*/  LEA R12, R8.reuse, UR36, 0x2 ;  /* 0x00000024080c7c11 */ /* 0x041fe4000f8e10ff */
[----:B------:R-:W-:Y:S02]  /*2760*/  IADD3 R8, PT, PT, R8, 0x2, RZ ;  /* 0x0000000208087810 */ /* 0x000fe40007ffe0ff */
[----:B------:R-:W-:-:S05]  /*2770*/  LEA R9, R9, UR18, 0x2 ;  /* 0x0000001209097c11 */ /* 0x000fca000f8e10ff */
[----:B------:R-:W-:Y:S04]  /*2780*/  LDS R10, [R9] ;  /* 0x00000000090a7984 */ /* 0x000fe80000000800 */
[----:B------:R-:W0:Y:S04]  /*2790*/  LDS R11, [R9+0x4] ;  /* 0x00000400090b7984 */ /* 0x000e280000000800 */
[----:B0-----:R1:W-:Y:S02]  /*27a0*/  STL.64 [R12], R10 ;  /* 0x0000000a0c007387 */ /* 0x0013e40000100a00 */
.L_x_36:
[----:B------:R-:W-:Y:S01]  /*27b0*/  @P0 IMAD.IADD R7, R7, 0x1, R8 ;  /* 0x0000000107070824 */ /* 0x000fe200078e0208 */
[----:B------:R-:W-:-:S04]  /*27c0*/  @P0 LEA R8, R8, UR36, 0x2 ;  /* 0x0000002408080c11 */ /* 0x000fc8000f8e10ff */
[----:B------:R-:W-:-:S06]  /*27d0*/  @P0 LEA R7, R7, UR18, 0x2 ;  /* 0x0000001207070c11 */ /* 0x000fcc000f8e10ff */
[----:B------:R-:W2:Y:S04]  /*27e0*/  @P0 LDS R7, [R7] ;  /* 0x0000000007070984 */ /* 0x000ea80000000800 */
[----:B--2---:R2:W-:Y:S02]  /*27f0*/  @P0 STL [R8], R7 ;  /* 0x0000000708000387 */ /* 0x0045e40000100800 */
.L_x_34:
[----:B------:R-:W-:Y:S05]  /*2800*/  BRA.U UP2, `(.L_x_37) ;  /* 0xfffffffd02187547 */ /* 0x000fea000b83ffff */
.L_x_6:
[----:B------:R-:W-:Y:S06]  /*2810*/  BAR.SYNC.DEFER_BLOCKING 0x0 ;  /* 0x0000000000007b1d */ /* 0x000fec0000010000 */
[----:B------:R-:W-:Y:S05]  /*2820*/  BRA.U !UP0, `(.L_x_38) ;  /* 0xffffffe108d07547 */ /* 0x000fea000b83ffff */
.L_x_5:
[----:B------:R-:W1:Y:S02]  /*2830*/  LDC R2, c[0x0][0x3bc] ;  /* 0x0000ef00ff027b82 */ /* 0x000e640000000800 */
[----:B-1----:R-:W-:-:S13]  /*2840*/  ISETP.GE.AND P0, PT, R2, 0x1, PT ;  /* 0x000000010200780c */ /* 0x002fda0003f06270 */
[----:B0-----:R-:W-:Y:S05]  /*2850*/  @!P0 EXIT ;  /* 0x000000000000894d */ /* 0x001fea0003800000 */
[----:B------:R-:W0:Y:S02]  /*2860*/  LDCU UR4, c[0x0][0x3c0] ;  /* 0x00007800ff0477ac */ /* 0x000e240008000800 */
[----:B0-----:R-:W-:-:S06]  /*2870*/  UISETP.GE.AND UP0, UPT, UR4, 0x1, UPT ;  /* 0x000000010400788c */ /* 0x001fcc000bf06270 */
[----:B------:R-:W-:-:S13]  /*2880*/  PLOP3.LUT P0, PT, PT, PT, UP0, 0x80, 0x8 ;  /* 0x000000000008781c */ /* 0x000fda0003f0f008 */
[----:B------:R-:W-:Y:S05]  /*2890*/  @!P0 EXIT ;  /* 0x000000000000894d */ /* 0x000fea0003800000 */
[----:B------:R-:W-:Y:S02]  /*28a0*/  ULOP3.LUT UR16, UR4, 0x7, URZ, 0xc0, !UPT ;  /* 0x0000000704107892 */ /* 0x000fe4000f8ec0ff */
[----:B--234-:R-:W-:Y:S01]  /*28b0*/  MOV R9, UR4 ;  /* 0x0000000400097c02 */ /* 0x01cfe20008000f00 */
[----:B------:R-:W-:Y:S02]  /*28c0*/  ULOP3.LUT UR18, UR4, 0x7ffffff8, URZ, 0xc0, !UPT ;  /* 0x7ffffff804127892 */ /* 0x000fe4000f8ec0ff */
[----:B------:R-:W-:Y:S02]  /*28d0*/  UIADD3 UR5, UPT, UPT, UR16, -0x1, URZ ;  /* 0xffffffff10057890 */ /* 0x000fe4000fffe0ff */
[CC--:B------:R-:W-:Y:S01]  /*28e0*/  IMAD R2, R0.reuse, R9.reuse, 0x1 ;  /* 0x0000000100027424 */ /* 0x0c0fe200078e0209 */
[----:B------:R-:W-:Y:S01]  /*28f0*/  ULOP3.LUT UR17, UR4, 0x3, URZ, 0xc0, !UPT ;  /* 0x0000000304117892 */ /* 0x000fe2000f8ec0ff */
[CC--:B------:R-:W-:Y:S01]  /*2900*/  IMAD R3, R0.reuse, R9.reuse, 0x2 ;  /* 0x0000000200037424 */ /* 0x0c0fe200078e0209 */
[----:B------:R-:W-:Y:S01]  /*2910*/  UIADD3 UR8, UPT, UPT, UR26, 0x10, URZ ;  /* 0x000000101a087890 */ /* 0x000fe2000fffe0ff */
[CC--:B------:R-:W-:Y:S01]  /*2920*/  IMAD R4, R0.reuse, R9.reuse, 0x3 ;  /* 0x0000000300047424 */ /* 0x0c0fe200078e0209 */
[----:B------:R-:W-:Y:S01]  /*2930*/  UIADD3 UR6, UPT, UPT, -UR18, URZ, URZ ;  /* 0x000000ff12067290 */ /* 0x000fe2000fffe1ff */
[CC--:B------:R-:W-:Y:S01]  /*2940*/  IMAD R6, R0.reuse, R9.reuse, 0x4 ;  /* 0x0000000400067424 */ /* 0x0c0fe200078e0209 */
[----:B------:R-:W-:Y:S01]  /*2950*/  UISETP.GE.U32.AND UP0, UPT, UR5, 0x3, UPT ;  /* 0x000000030500788c */ /* 0x000fe2000bf06070 */
[----:B-----5:R-:W-:-:S02]  /*2960*/  IMAD R7, R0, R9, 0x5 ;  /* 0x0000000500077424 */ /* 0x020fc400078e0209 */
[CC--:B------:R-:W-:Y:S02]  /*2970*/  IMAD R8, R0.reuse, R9.reuse, 0x6 ;  /* 0x0000000600087424 */ /* 0x0c0fe400078e0209 */
[C---:B------:R-:W-:Y:S02]  /*2980*/  IMAD R9, R0.reuse, R9, 0x7 ;  /* 0x0000000700097424 */ /* 0x040fe400078e0209 */
[----:B------:R-:W-:Y:S01]  /*2990*/  IMAD R0, R0, UR4, RZ ;  /* 0x0000000400007c24 */ /* 0x000fe2000f8e02ff */
[----:B------:R-:W-:-:S06]  /*29a0*/  UMOV UR4, URZ ;  /* 0x000000ff00047c82 */ /* 0x000fcc0008000000 */
.L_x_44:
[----:B0-----:R-:W0:Y:S01]  /*29b0*/  LDCU UR19, c[0x0][0x3c0] ;  /* 0x00007800ff1377ac */ /* 0x001e220008000800 */
[----:B--2---:R-:W-:Y:S01]  /*29c0*/  HFMA2 R11, -RZ, RZ, 0, 0 ;  /* 0x00000000ff0b7431 */ /* 0x004fe200000001ff */
[----:B-1----:R-:W1:Y:S01]  /*29d0*/  LDCU UR22, c[0x0][0x3bc] ;  /* 0x00007780ff1677ac */ /* 0x002e620008000800 */
[----:B------:R-:W2:Y:S01]  /*29e0*/  LDCU UR5, c[0x0][0x384] ;  /* 0x00007080ff0577ac */ /* 0x000ea20008000800 */
[----:B0-----:R-:W-:Y:S02]  /*29f0*/  UISETP.GE.U32.AND UP1, UPT, UR19, 0x8, UPT ;  /* 0x000000081300788c */ /* 0x001fe4000bf26070 */
[----:B------:R-:W-:Y:S01]  /*2a00*/  UIMAD UR15, UR4, UR19, URZ ;  /* 0x00000013040f72a4 */ /* 0x000fe2000f8e02ff */
[----:B-1----:R-:W-:-:S04]  /*2a10*/  IMAD.U32 R10, RZ, RZ, UR22 ;  /* 0x00000016ff0a7e24 */ /* 0x002fc8000f8e00ff */
[----:B----4-:R-:W-:-:S04]  /*2a20*/  IMAD R15, R5, R10, UR4 ;  /* 0x00000004050f7e24 */ /* 0x010fc8000f8e020a */
[----:B--2---:R-:W-:Y:S01]  /*2a30*/  IMAD R10, R15, UR5, R0 ;  /* 0x000000050f0a7c24 */ /* 0x004fe2000f8e0200 */
[----:B------:R-:W-:Y:S06]  /*2a40*/  BRA.U !UP1, `(.L_x_39) ;  /* 0x0000000509887547 */ /* 0x000fec000b800000 */
[----:B------:R-:W-:Y:S01]  /*2a50*/  IMAD.MOV.U32 R23, RZ, RZ, R10 ;  /* 0x000000ffff177224 */ /* 0x000fe200078e000a */
[----:B------:R-:W0:Y:S01]  /*2a60*/  LDCU UR9, c[0x0][0x3a0] ;  /* 0x00007400ff0977ac */ /* 0x000e220008000800 */
[C---:B------:R-:W-:Y:S02]  /*2a70*/  IMAD R24, R15.reuse, UR5, R2 ;  /* 0x000000050f187c24 */ /* 0x040fe4000f8e0202 */
[C---:B------:R-:W-:Y:S01]  /*2a80*/  IMAD R11, R15.reuse, UR5, R3 ;  /* 0x000000050f0b7c24 */ /* 0x040fe2000f8e0203 */
[----:B------:R-:W1:Y:S01]  /*2a90*/  LDCU UR14, c[0x0][0x38c] ;  /* 0x00007180ff0e77ac */ /* 0x000e620008000800 */
[C---:B------:R-:W-:Y:S02]  /*2aa0*/  IMAD R12, R15.reuse, UR5, R4 ;  /* 0x000000050f0c7c24 */ /* 0x040fe4000f8e0204 */
[C---:B------:R-:W-:Y:S01]  /*2ab0*/  IMAD R13, R15.reuse, UR5, R6 ;  /* 0x000000050f0d7c24 */ /* 0x040fe2000f8e0206 */
[----:B------:R-:W2:Y:S01]  /*2ac0*/  LDCU.64 UR10, c[0x0][0x3a8] ;  /* 0x00007500ff0a77ac */ /* 0x000ea20008000a00 */
[----:B------:R-:W-:-:S02]  /*2ad0*/  IMAD R20, R15, UR5, R7 ;  /* 0x000000050f147c24 */ /* 0x000fc4000f8e0207 */
[C---:B------:R-:W-:Y:S01]  /*2ae0*/  IMAD R21, R15.reuse, UR5, R8 ;  /* 0x000000050f157c24 */ /* 0x040fe2000f8e0208 */
[----:B------:R-:W-:Y:S01]  /*2af0*/  UIMAD UR7, UR15, 0x4, UR8 ;  /* 0x000000040f0778a4 */ /* 0x000fe2000f8e0208 */
[----:B------:R-:W-:Y:S01]  /*2b00*/  IMAD R22, R15, UR5, R9 ;  /* 0x000000050f167c24 */ /* 0x000fe2000f8e0209 */
[----:B------:R-:W-:-:S10]  /*2b10*/  UMOV UR5, UR6 ;  /* 0x0000000600057c82 */ /* 0x000fd40008000000 */
.L_x_40:
[----:B------:R-:W-:-:S04]  /*2b20*/  IADD3 R14, P0, PT, R23, UR12, RZ ;  /* 0x0000000c170e7c10 */ /* 0x000fc8000ff1e0ff */
[----:B----4-:R-:W-:Y:S02]  /*2b30*/  LEA.HI.X.SX32 R15, R23, UR13, 0x1, P0 ;  /* 0x0000000d170f7c11 */ /* 0x010fe400080f0eff */
[----:B--2---:R-:W-:-:S04]  /*2b40*/  LEA R18, P0, R14, UR10, 0x2 ;  /* 0x0000000a0e127c11 */ /* 0x004fc8000f8010ff */
[----:B------:R-:W-:Y:S02]  /*2b50*/  LEA.HI.X R19, R14, UR11, R15, 0x2, P0 ;  /* 0x0000000b0e137c11 */ /* 0x000fe400080f140f */
[----:B------:R-:W1:Y:S04]  /*2b60*/  LDL R14, [UR7+-0x10] ;  /* 0xfffff007ff0e7983 */ /* 0x000e680008100800 */
[----:B------:R-:W0:Y:S01]  /*2b70*/  LDG.E R15, desc[UR20][R18.64] ;  /* 0x00000014120f7981 */ /* 0x000e22000c1e1900 */
[----:B------:R-:W-:-:S04]  /*2b80*/  IADD3 R17, P0, PT, R24, UR12, RZ ;  /* 0x0000000c18117c10 */ /* 0x000fc8000ff1e0ff */
[----:B------:R-:W-:Y:S02]  /*2b90*/  LEA.HI.X.SX32 R26, R24, UR13, 0x1, P0 ;  /* 0x0000000d181a7c11 */ /* 0x000fe400080f0eff */
[----:B------:R-:W-:-:S04]  /*2ba0*/  LEA R16, P0, R17, UR10, 0x2 ;  /* 0x0000000a11107c11 */ /* 0x000fc8000f8010ff */
[----:B------:R-:W-:Y:S02]  /*2bb0*/  LEA.HI.X R17, R17, UR11, R26, 0x2, P0 ;  /* 0x0000000b11117c11 */ /* 0x000fe400080f141a */
[----:B------:R-:W2:Y:S01]  /*2bc0*/  LDL R26, [UR7+-0xc] ;  /* 0xfffff407ff1a7983 */ /* 0x000ea20008100800 */
[----:B0-----:R-:W-:-:S04]  /*2bd0*/  FMUL R15, R15, UR9 ;  /* 0x000000090f0f7c20 */ /* 0x001fc80008400000 */
[----:B-1----:R-:W-:-:S05]  /*2be0*/  FFMA R25, R14, UR14, R15 ;  /* 0x0000000e0e197c23 */ /* 0x002fca000800000f */
[----:B------:R0:W-:Y:S04]  /*2bf0*/  STG.E desc[UR20][R18.64], R25 ;  /* 0x0000001912007986 */ /* 0x0001e8000c101914 */
[----:B------:R-:W3:Y:S01]  /*2c00*/  LDG.E R15, desc[UR20][R16.64] ;  /* 0x00000014100f7981 */ /* 0x000ee2000c1e1900 */
[----:B------:R-:W-:-:S04]  /*2c10*/  IADD3 R28, P0, PT, R11, UR12, RZ ;  /* 0x0000000c0b1c7c10 */ /* 0x000fc8000ff1e0ff */
[----:B------:R-:W-:Y:S02]  /*2c20*/  LEA.HI.X.SX32 R29, R11, UR13, 0x1, P0 ;  /* 0x0000000d0b1d7c11 */ /* 0x000fe400080f0eff */
[C---:B------:R-:W-:Y:S01]  /*2c30*/  LEA R14, P0, R28.reuse, UR10, 0x2 ;  /* 0x0000000a1c0e7c11 */ /* 0x040fe2000f8010ff */
[----:B0-----:R-:W4:Y:S01]  /*2c40*/  LDL R25, [UR7+-0x8] ;  /* 0xfffff807ff197983 */ /* 0x001f220008100800 */
[----:B---3--:R-:W-:Y:S02]  /*2c50*/  FMUL R27, R15, UR9 ;  /* 0x000000090f1b7c20 */ /* 0x008fe40008400000 */
[----:B------:R-:W-:Y:S02]  /*2c60*/  LEA.HI.X R15, R28, UR11, R29, 0x2, P0 ;  /* 0x0000000b1c0f7c11 */ /* 0x000fe400080f141d */
[----:B--2---:R-:W-:-:S05]  /*2c70*/  FFMA R27, R26, UR14, R27 ;  /* 0x0000000e1a1b7c23 */ /* 0x004fca000800001b */
[----:B------:R0:W-:Y:S04]  /*2c80*/  STG.E desc[UR20][R16.64], R27 ;  /* 0x0000001b10007986 */ /* 0x0001e8000c101914 */
[----:B------:R-:W2:Y:S01]  /*2c90*/  LDG.E R26, desc[UR20][R14.64] ;  /* 0x000000140e1a7981 */ /* 0x000ea2000c1e1900 */
[----:B------:R-:W-:-:S04]  /*2ca0*/  IADD3 R19, P0, PT, R12, UR12, RZ ;  /* 0x0000000c0c137c10 */ /* 0x000fc8000ff1e0ff */
[----:B------:R-:W-:Y:S02]  /*2cb0*/  LEA.HI.X.SX32 R28, R12, UR13, 0x1, P0 ;  /* 0x0000000d0c1c7c11 */ /* 0x000fe400080f0eff */
[----:B------:R-:W-:-:S04]  /*2cc0*/  LEA R18, P0, R19, UR10, 0x2 ;  /* 0x0000000a13127c11 */ /* 0x000fc8000f8010ff */
[----:B------:R-:W-:Y:S01]  /*2cd0*/  LEA.HI.X R19, R19, UR11, R28, 0x2, P0 ;  /* 0x0000000b13137c11 */ /* 0x000fe200080f141c */
[----:B--2---:R-:W-:-:S04]  /*2ce0*/  FMUL R26, R26, UR9 ;  /* 0x000000091a1a7c20 */ /* 0x004fc80008400000 */
[----:B----4-:R-:W-:Y:S02]  /*2cf0*/  FFMA R25, R25, UR14, R26 ;  /* 0x0000000e19197c23 */ /* 0x010fe4000800001a */
[----:B------:R-:W2:Y:S04]  /*2d00*/  LDL R26, [UR7+-0x4] ;  /* 0xfffffc07ff1a7983 */ /* 0x000ea80008100800 */
[----:B------:R1:W-:Y:S04]  /*2d10*/  STG.E desc[UR20][R14.64], R25 ;  /* 0x000000190e007986 */ /* 0x0003e8000c101914 */
[----:B------:R-:W3:Y:S01]  /*2d20*/  LDG.E R28, desc[UR20][R18.64] ;  /* 0x00000014121c7981 */ /* 0x000ee2000c1e1900 */
[----:B0-----:R-:W-:-:S04]  /*2d30*/  IADD3 R17, P0, PT, R13, UR12, RZ ;  /* 0x0000000c0d117c10 */ /* 0x001fc8000ff1e0ff */
[----:B------:R-:W-:Y:S02]  /*2d40*/  LEA.HI.X.SX32 R29, R13, UR13, 0x1, P0 ;  /* 0x0000000d0d1d7c11 */ /* 0x000fe400080f0eff */
[C---:B------:R-:W-:Y:S01]  /*2d50*/  LEA R16, P0, R17.reuse, UR10, 0x2 ;  /* 0x0000000a11107c11 */ /* 0x040fe2000f8010ff */
[----:B-1----:R-:W4:Y:S03]  /*2d60*/  LDL R25, [UR7] ;  /* 0x00000007ff197983 */ /* 0x002f260008100800 */
[----:B------:R-:W-:Y:S01]  /*2d70*/  LEA.HI.X R17, R17, UR11, R29, 0x2, P0 ;  /* 0x0000000b11117c11 */ /* 0x000fe200080f141d */
[----:B---3--:R-:W-:-:S04]  /*2d80*/  FMUL R27, R28, UR9 ;  /* 0x000000091c1b7c20 */ /* 0x008fc80008400000 */
        /* <DEDUP_REMOVED lines=9> */
[----:B------:R-:W2:Y:S04]  /*2e20*/  LDL R26, [UR7+0x4] ;  /* 0x00000407ff1a7983 */ /* 0x000ea80008100800 */
[----:B------:R1:W-:Y:S04]  /*2e30*/  STG.E desc[UR20][R16.64], R25 ;  /* 0x0000001910007986 */ /* 0x0003e8000c101914 */
[----:B------:R-:W3:Y:S01]  /*2e40*/  LDG.E R28, desc[UR20][R14.64] ;  /* 0x000000140e1c7981 */ /* 0x000ee2000c1e1900 */
[----:B0-----:R-:W-:-:S04]  /*2e50*/  IADD3 R19, P0, PT, R21, UR12, RZ ;  /* 0x0000000c15137c10 */ /* 0x001fc8000ff1e0ff */
[----:B------:R-:W-:Y:S02]  /*2e60*/  LEA.HI.X.SX32 R29, R21, UR13, 0x1, P0 ;  /* 0x0000000d151d7c11 */ /* 0x000fe400080f0eff */
[C---:B------:R-:W-:Y:S01]  /*2e70*/  LEA R18, P0, R19.reuse, UR10, 0x2 ;  /* 0x0000000a13127c11 */ /* 0x040fe2000f8010ff */
[----:B-1----:R-:W4:Y:S03]  /*2e80*/  LDL R25, [UR7+0x8] ;  /* 0x00000807ff197983 */ /* 0x002f260008100800 */
[----:B------:R-:W-:Y:S01]  /*2e90*/  LEA.HI.X R19, R19, UR11, R29, 0x2, P0 ;  /* 0x0000000b13137c11 */ /* 0x000fe200080f141d */
[----:B---3--:R-:W-:-:S04]  /*2ea0*/  FMUL R27, R28, UR9 ;  /* 0x000000091c1b7c20 */ /* 0x008fc80008400000 */
[----:B--2---:R-:W-:-:S05]  /*2eb0*/  FFMA R27, R26, UR14, R27 ;  /* 0x0000000e1a1b7c23 */ /* 0x004fca000800001b */
[----:B------:R0:W-:Y:S04]  /*2ec0*/  STG.E desc[UR20][R14.64], R27 ;  /* 0x0000001b0e007986 */ /* 0x0001e8000c101914 */
[----:B------:R-:W2:Y:S01]  /*2ed0*/  LDG.E R26, desc[UR20][R18.64] ;  /* 0x00000014121a7981 */ /* 0x000ea2000c1e1900 */
[----:B------:R-:W-:-:S04]  /*2ee0*/  IADD3 R17, P0, PT, R22, UR12, RZ ;  /* 0x0000000c16117c10 */ /* 0x000fc8000ff1e0ff */
[----:B------:R-:W-:Y:S02]  /*2ef0*/  LEA.HI.X.SX32 R28, R22, UR13, 0x1, P0 ;  /* 0x0000000d161c7c11 */ /* 0x000fe400080f0eff */
[C---:B------:R-:W-:Y:S01]  /*2f00*/  LEA R16, P0, R17.reuse, UR10, 0x2 ;  /* 0x0000000a11107c11 */ /* 0x040fe2000f8010ff */
[----:B0-----:R-:W3:Y:S03]  /*2f10*/  LDL R14, [UR7+0xc] ;  /* 0x00000c07ff0e7983 */ /* 0x001ee60008100800 */
[----:B------:R-:W-:Y:S01]  /*2f20*/  LEA.HI.X R17, R17, UR11, R28, 0x2, P0 ;  /* 0x0000000b11117c11 */ /* 0x000fe200080f141c */
[----:B--2---:R-:W-:-:S04]  /*2f30*/  FMUL R26, R26, UR9 ;  /* 0x000000091a1a7c20 */ /* 0x004fc80008400000 */
[----:B----4-:R-:W-:-:S05]  /*2f40*/  FFMA R25, R25, UR14, R26 ;  /* 0x0000000e19197c23 */ /* 0x010fca000800001a */
[----:B------:R4:W-:Y:S04]  /*2f50*/  STG.E desc[UR20][R18.64], R25 ;  /* 0x0000001912007986 */ /* 0x0009e8000c101914 */
[----:B------:R-:W2:Y:S01]  /*2f60*/  LDG.E R26, desc[UR20][R16.64] ;  /* 0x00000014101a7981 */ /* 0x000ea2000c1e1900 */
[----:B------:R-:W-:-:S04]  /*2f70*/  UIADD3 UR5, UPT, UPT, UR5, 0x8, URZ ;  /* 0x0000000805057890 */ /* 0x000fc8000fffe0ff */
[----:B------:R-:W-:Y:S01]  /*2f80*/  UISETP.NE.AND UP1, UPT, UR5, URZ, UPT ;  /* 0x000000ff0500728c */ /* 0x000fe2000bf25270 */
[----:B------:R-:W-:Y:S01]  /*2f90*/  IADD3 R24, PT, PT, R24, 0x8, RZ ;  /* 0x0000000818187810 */ /* 0x000fe20007ffe0ff */
[----:B------:R-:W-:Y:S01]  /*2fa0*/  VIADD R11, R11, 0x8 ;  /* 0x000000080b0b7836 */ /* 0x000fe20000000000 */
[----:B------:R-:W-:Y:S01]  /*2fb0*/  IADD3 R12, PT, PT, R12, 0x8, RZ ;  /* 0x000000080c0c7810 */ /* 0x000fe20007ffe0ff */
[----:B------:R-:W-:Y:S01]  /*2fc0*/  VIADD R13, R13, 0x8 ;  /* 0x000000080d0d7836 */ /* 0x000fe20000000000 */
[----:B------:R-:W-:Y:S01]  /*2fd0*/  IADD3 R20, PT, PT, R20, 0x8, RZ ;  /* 0x0000000814147810 */ /* 0x000fe20007ffe0ff */
[----:B------:R-:W-:Y:S01]  /*2fe0*/  VIADD R21, R21, 0x8 ;  /* 0x0000000815157836 */ /* 0x000fe20000000000 */
[----:B------:R-:W-:Y:S01]  /*2ff0*/  IADD3 R22, PT, PT, R22, 0x8, RZ ;  /* 0x0000000816167810 */ /* 0x000fe20007ffe0ff */
[----:B------:R-:W-:Y:S01]  /*3000*/  VIADD R23, R23, 0x8 ;  /* 0x0000000817177836 */ /* 0x000fe20000000000 */
[----:B------:R-:W-:Y:S01]  /*3010*/  UIADD3 UR7, UPT, UPT, UR7, 0x20, URZ ;  /* 0x0000002007077890 */ /* 0x000fe2000fffe0ff */
[----:B--2---:R-:W-:-:S04]  /*3020*/  FMUL R15, R26, UR9 ;  /* 0x000000091a0f7c20 */ /* 0x004fc80008400000 */
[----:B---3--:R-:W-:-:S05]  /*3030*/  FFMA R15, R14, UR14, R15 ;  /* 0x0000000e0e0f7c23 */ /* 0x008fca000800000f */
[----:B------:R4:W-:Y:S01]  /*3040*/  STG.E desc[UR20][R16.64], R15 ;  /* 0x0000000f10007986 */ /* 0x0009e2000c101914 */
[----:B------:R-:W-:Y:S05]  /*3050*/  BRA.U UP1, `(.L_x_40) ;  /* 0xfffffff901b07547 */ /* 0x000fea000b83ffff */
[----:B------:R-:W-:-:S07]  /*3060*/  MOV R11, UR18 ;  /* 0x00000012000b7c02 */ /* 0x000fce0008000f00 */
.L_x_39:
[----:B------:R-:W-:-:S09]  /*3070*/  UISETP.NE.AND UP1, UPT, UR16, URZ, UPT ;  /* 0x000000ff1000728c */ /* 0x000fd2000bf25270 */
[----:B------:R-:W-:Y:S05]  /*3080*/  BRA.U !UP1, `(.L_x_41) ;  /* 0x0000000509887547 */ /* 0x000fea000b800000 */
[----:B------:R-:W-:Y:S01]  /*3090*/  UISETP.NE.AND UP1, UPT, UR17, URZ, UPT ;  /* 0x000000ff1100728c */ /* 0x000fe2000bf25270 */
[----:B------:R-:W-:Y:S10]  /*30a0*/  BRA.U !UP0, `(.L_x_42) ;  /* 0x0000000108c07547 */ /* 0x000ff4000b800000 */
[----:B------:R-:W0:Y:S01]  /*30b0*/  LDCU.64 UR10, c[0x0][0x3a8] ;  /* 0x00007500ff0a77ac */ /* 0x000e220008000a00 */
[----:B----4-:R-:W-:Y:S01]  /*30c0*/  IMAD.IADD R18, R10, 0x1, R11 ;  /* 0x000000010a127824 */ /* 0x010fe200078e020b */
[----:B------:R-:W-:Y:S01]  /*30d0*/  IADD3 R12, PT, PT, R11, UR15, RZ ;  /* 0x0000000f0b0c7c10 */ /* 0x000fe2000fffe0ff */
[----:B------:R-:W1:Y:S03]  /*30e0*/  LDCU UR5, c[0x0][0x3a0] ;  /* 0x00007400ff0577ac */ /* 0x000e660008000800 */
[C---:B------:R-:W-:Y:S01]  /*30f0*/  IADD3 R13, P0, PT, R18.reuse, UR12, RZ ;  /* 0x0000000c120d7c10 */ /* 0x040fe2000ff1e0ff */
[----:B------:R-:W2:Y:S03]  /*3100*/  LDCU UR7, c[0x0][0x38c] ;  /* 0x00007180ff0777ac */ /* 0x000ea60008000800 */
[----:B------:R-:W-:-:S02]  /*3110*/  LEA.HI.X.SX32 R14, R18, UR13, 0x1, P0 ;  /* 0x0000000d120e7c11 */ /* 0x000fc400080f0eff */
[----:B0-----:R-:W-:-:S04]  /*3120*/  LEA R16, P0, R13, UR10, 0x2 ;  /* 0x0000000a0d107c11 */ /* 0x001fc8000f8010ff */
[----:B------:R-:W-:Y:S02]  /*3130*/  LEA.HI.X R17, R13, UR11, R14, 0x2, P0 ;  /* 0x0000000b0d117c11 */ /* 0x000fe400080f140e */
[----:B------:R-:W-:-:S03]  /*3140*/  LEA R13, R12, UR25, 0x2 ;  /* 0x000000190c0d7c11 */ /* 0x000fc6000f8e10ff */
[----:B------:R-:W1:Y:S04]  /*3150*/  LDG.E R12, desc[UR20][R16.64] ;  /* 0x00000014100c7981 */ /* 0x000e68000c1e1900 */
[----:B------:R-:W2:Y:S01]  /*3160*/  LDL R13, [R13] ;  /* 0x000000000d0d7983 */ /* 0x000ea20000100800 */
[----:B------:R-:W-:-:S05]  /*3170*/  VIADD R14, R18, 0x1 ;  /* 0x00000001120e7836 */ /* 0x000fca0000000000 */
[----:B------:R-:W-:-:S04]  /*3180*/  IADD3 R15, P0, PT, R14, UR12, RZ ;  /* 0x0000000c0e0f7c10 */ /* 0x000fc8000ff1e0ff */
[----:B------:R-:W-:Y:S02]  /*3190*/  LEA.HI.X.SX32 R22, R14, UR13, 0x1, P0 ;  /* 0x0000000d0e167c11 */ /* 0x000fe400080f0eff */
[----:B------:R-:W-:-:S04]  /*31a0*/  LEA R14, P0, R15, UR10, 0x2 ;  /* 0x0000000a0f0e7c11 */ /* 0x000fc8000f8010ff */
[----:B------:R-:W-:Y:S01]  /*31b0*/  LEA.HI.X R15, R15, UR11, R22, 0x2, P0 ;  /* 0x0000000b0f0f7c11 */ /* 0x000fe200080f1416 */
[----:B-1----:R-:W-:Y:S01]  /*31c0*/  FMUL R20, R12, UR5 ;  /* 0x000000050c147c20 */ /* 0x002fe20008400000 */
[----:B------:R-:W-:-:S03]  /*31d0*/  IADD3 R12, PT, PT, R11, UR15, RZ ;  /* 0x0000000f0b0c7c10 */ /* 0x000fc6000fffe0ff */
[----:B--2---:R-:W-:Y:S02]  /*31e0*/  FFMA R21, R13, UR7, R20 ;  /* 0x000000070d157c23 */ /* 0x004fe40008000014 */
[----:B------:R-:W-:-:S03]  /*31f0*/  IMAD.U32 R19, R12, 0x4, R1 ;  /* 0x000000040c137824 */ /* 0x000fc600078e0001 */
[----:B------:R0:W-:Y:S04]  /*3200*/  STG.E desc[UR20][R16.64], R21 ;  /* 0x0000001510007986 */ /* 0x0001e8000c101914 */
[----:B------:R-:W2:Y:S04]  /*3210*/  LDG.E R13, desc[UR20][R14.64] ;  /* 0x000000140e0d7981 */ /* 0x000ea8000c1e1900 */
[----:B------:R-:W3:Y:S01]  /*3220*/  LDL R20, [R19+0x4] ;  /* 0x0000040013147983 */ /* 0x000ee20000100800 */
[----:B------:R-:W-:-:S04]  /*3230*/  IADD3 R12, PT, PT, R18, 0x2, RZ ;  /* 0x00000002120c7810 */ /* 0x000fc80007ffe0ff */
[----:B------:R-:W-:-:S04]  /*3240*/  IADD3 R22, P0, PT, R12, UR12, RZ ;  /* 0x0000000c0c167c10 */ /* 0x000fc8000ff1e0ff */
[----:B------:R-:W-:Y:S02]  /*3250*/  LEA.HI.X.SX32 R25, R12, UR13, 0x1, P0 ;  /* 0x0000000d0c197c11 */ /* 0x000fe400080f0eff */
[----:B------:R-:W-:Y:S01]  /*3260*/  LEA R12, P0, R22, UR10, 0x2 ;  /* 0x0000000a160c7c11 */ /* 0x000fe2000f8010ff */
[----:B--2---:R-:W-:-:S03]  /*3270*/  FMUL R23, R13, UR5 ;  /* 0x000000050d177c20 */ /* 0x004fc60008400000 */
[----:B------:R-:W-:Y:S01]  /*3280*/  LEA.HI.X R13, R22, UR11, R25, 0x2, P0 ;  /* 0x0000000b160d7c11 */ /* 0x000fe200080f1419 */
[----:B---3--:R-:W-:Y:S02]  /*3290*/  FFMA R23, R20, UR7, R23 ;  /* 0x0000000714177c23 */ /* 0x008fe40008000017 */
[----:B------:R-:W2:Y:S04]  /*32a0*/  LDL R20, [R19+0x8] ;  /* 0x0000080013147983 */ /* 0x000ea80000100800 */
[----:B------:R1:W-:Y:S04]  /*32b0*/  STG.E desc[UR20][R14.64], R23 ;  /* 0x000000170e007986 */ /* 0x0003e8000c101914 */
[----:B0-----:R-:W3:Y:S01]  /*32c0*/  LDG.E R17, desc[UR20][R12.64] ;  /* 0x000000140c117981 */ /* 0x001ee2000c1e1900 */
[----:B------:R-:W-:-:S05]  /*32d0*/  VIADD R18, R18, 0x3 ;  /* 0x0000000312127836 */ /* 0x000fca0000000000 */
[C---:B------:R-:W-:Y:S01]  /*32e0*/  IADD3 R22, P0, PT, R18.reuse, UR12, RZ ;  /* 0x0000000c12167c10 */ /* 0x040fe2000ff1e0ff */
[----:B-1----:R-:W4:Y:S03]  /*32f0*/  LDL R14, [R19+0xc] ;  /* 0x00000c00130e7983 */ /* 0x002f260000100800 */
[----:B------:R-:W-:Y:S02]  /*3300*/  LEA.HI.X.SX32 R25, R18, UR13, 0x1, P0 ;  /* 0x0000000d12197c11 */ /* 0x000fe400080f0eff */
[----:B------:R-:W-:Y:S01]  /*3310*/  LEA R16, P0, R22, UR10, 0x2 ;  /* 0x0000000a16107c11 */ /* 0x000fe2000f8010ff */
[----:B---3--:R-:W-:-:S03]  /*3320*/  FMUL R21, R17, UR5 ;  /* 0x0000000511157c20 */ /* 0x008fc60008400000 */
[----:B------:R-:W-:Y:S01]  /*3330*/  LEA.HI.X R17, R22, UR11, R25, 0x2, P0 ;  /* 0x0000000b16117c11 */ /* 0x000fe200080f1419 */
[----:B--2---:R-:W-:-:S05]  /*3340*/  FFMA R21, R20, UR7, R21 ;  /* 0x0000000714157c23 */ /* 0x004fca0008000015 */
[----:B------:R0:W-:Y:S04]  /*3350*/  STG.E desc[UR20][R12.64], R21 ;  /* 0x000000150c007986 */ /* 0x0001e8000c101914 */
[----:B------:R-:W2:Y:S01]  /*3360*/  LDG.E R15, desc[UR20][R16.64] ;  /* 0x00000014100f7981 */ /* 0x000ea2000c1e1900 */
[----:B------:R-:W-:Y:S01]  /*3370*/  IADD3 R11, PT, PT, R11, 0x4, RZ ;  /* 0x000000040b0b7810 */ /* 0x000fe20007ffe0ff */
[----:B--2---:R-:W-:-:S04]  /*3380*/  FMUL R15, R15, UR5 ;  /* 0x000000050f0f7c20 */ /* 0x004fc80008400000 */
[----:B----4-:R-:W-:-:S05]  /*3390*/  FFMA R15, R14, UR7, R15 ;  /* 0x000000070e0f7c23 */ /* 0x010fca000800000f */
[----:B------:R0:W-:Y:S02]  /*33a0*/  STG.E desc[UR20][R16.64], R15 ;  /* 0x0000000f10007986 */ /* 0x0001e4000c101914 */
.L_x_42:
[----:B------:R-:W-:Y:S05]  /*33b0*/  BRA.U !UP1, `(.L_x_41) ;  /* 0x0000000109bc7547 */ /* 0x000fea000b800000 */
[----:B------:R-:W-:Y:S02]  /*33c0*/  UISETP.NE.AND UP2, UPT, UR17, 0x1, UPT ;  /* 0x000000011100788c */ /* 0x000fe4000bf45270 */
[----:B------:R-:W-:-:S07]  /*33d0*/  ULOP3.LUT UP1, URZ, UR19, 0x1, URZ, 0xc0, !UPT ;  /* 0x0000000113ff7892 */ /* 0x000fce000f82c0ff */
[----:B------:R-:W-:Y:S05]  /*33e0*/  BRA.U !UP2, `(.L_x_43) ;  /* 0x000000010a707547 */ /* 0x000fea000b800000 */
[----:B------:R-:W1:Y:S01]  /*33f0*/  LDCU.64 UR10, c[0x0][0x3a8] ;  /* 0x00007500ff0a77ac */ /* 0x000e620008000a00 */
[----:B0-----:R-:W-:Y:S01]  /*3400*/  IMAD.IADD R13, R10, 0x1, R11 ;  /* 0x000000010a0d7824 */ /* 0x001fe200078e020b */
[----:B------:R-:W-:Y:S01]  /*3410*/  IADD3 R12, PT, PT, R11, UR15, RZ ;  /* 0x0000000f0b0c7c10 */ /* 0x000fe2000fffe0ff */
[----:B------:R-:W0:Y:S03]  /*3420*/  LDCU UR5, c[0x0][0x3a0] ;  /* 0x00007400ff0577ac */ /* 0x000e260008000800 */
[C---:B----4-:R-:W-:Y:S02]  /*3430*/  IADD3 R15, P0, PT, R13.reuse, UR12, RZ ;  /* 0x0000000c0d0f7c10 */ /* 0x050fe4000ff1e0ff */
[----:B------:R-:W-:Y:S01]  /*3440*/  LEA R18, R12, UR25, 0x2 ;  /* 0x000000190c127c11 */ /* 0x000fe2000f8e10ff */
[----:B------:R-:W2:Y:S01]  /*3450*/  LDCU UR7, c[0x0][0x38c] ;  /* 0x00007180ff0777ac */ /* 0x000ea20008000800 */
[----:B------:R-:W-:-:S04]  /*3460*/  LEA.HI.X.SX32 R16, R13, UR13, 0x1, P0 ;  /* 0x0000000d0d107c11 */ /* 0x000fc800080f0eff */
[----:B------:R-:W2:Y:S01]  /*3470*/  LDL R18, [R18] ;  /* 0x0000000012127983 */ /* 0x000ea20000100800 */
[----:B-1----:R-:W-:-:S04]  /*3480*/  LEA R14, P0, R15, UR10, 0x2 ;  /* 0x0000000a0f0e7c11 */ /* 0x002fc8000f8010ff */
[----:B------:R-:W-:-:S05]  /*3490*/  LEA.HI.X R15, R15, UR11, R16, 0x2, P0 ;  /* 0x0000000b0f0f7c11 */ /* 0x000fca00080f1410 */
[----:B------:R-:W0:Y:S01]  /*34a0*/  LDG.E R12, desc[UR20][R14.64] ;  /* 0x000000140e0c7981 */ /* 0x000e22000c1e1900 */
[----:B------:R-:W-:-:S05]  /*34b0*/  VIADD R13, R13, 0x1 ;  /* 0x000000010d0d7836 */ /* 0x000fca0000000000 */
[----:B------:R-:W-:-:S04]  /*34c0*/  IADD3 R17, P0, PT, R13, UR12, RZ ;  /* 0x0000000c0d117c10 */ /* 0x000fc8000ff1e0ff */
[----:B------:R-:W-:Y:S02]  /*34d0*/  LEA.HI.X.SX32 R20, R13, UR13, 0x1, P0 ;  /* 0x0000000d0d147c11 */ /* 0x000fe400080f0eff */
[----:B------:R-:W-:-:S04]  /*34e0*/  LEA R16, P0, R17, UR10, 0x2 ;  /* 0x0000000a11107c11 */ /* 0x000fc8000f8010ff */
[----:B------:R-:W-:Y:S01]  /*34f0*/  LEA.HI.X R17, R17, UR11, R20, 0x2, P0 ;  /* 0x0000000b11117c11 */ /* 0x000fe200080f1414 */
[----:B0-----:R-:W-:Y:S01]  /*3500*/  FMUL R13, R12, UR5 ;  /* 0x000000050c0d7c20 */ /* 0x001fe20008400000 */
[----:B------:R-:W-:-:S03]  /*3510*/  IADD3 R12, PT, PT, R11, UR15, RZ ;  /* 0x0000000f0b0c7c10 */ /* 0x000fc6000fffe0ff */
[----:B--2---:R-:W-:Y:S02]  /*3520*/  FFMA R13, R18, UR7, R13 ;  /* 0x00000007120d7c23 */ /* 0x004fe4000800000d */
[----:B------:R-:W-:-:S03]  /*3530*/  IMAD.U32 R18, R12, 0x4, R1 ;  /* 0x000000040c127824 */ /* 0x000fc600078e0001 */
[----:B------:R1:W-:Y:S04]  /*3540*/  STG.E desc[UR20][R14.64], R13 ;  /* 0x0000000d0e007986 */ /* 0x0003e8000c101914 */
[----:B------:R-:W2:Y:S04]  /*3550*/  LDG.E R12, desc[UR20][R16.64] ;  /* 0x00000014100c7981 */ /* 0x000ea8000c1e1900 */
[----:B------:R-:W3:Y:S01]  /*3560*/  LDL R19, [R18+0x4] ;  /* 0x0000040012137983 */ /* 0x000ee20000100800 */
[----:B------:R-:W-:Y:S01]  /*3570*/  IADD3 R11, PT, PT, R11, 0x2, RZ ;  /* 0x000000020b0b7810 */ /* 0x000fe20007ffe0ff */
[----:B--2---:R-:W-:-:S04]  /*3580*/  FMUL R12, R12, UR5 ;  /* 0x000000050c0c7c20 */ /* 0x004fc80008400000 */
[----:B---3--:R-:W-:-:S05]  /*3590*/  FFMA R19, R19, UR7, R12 ;  /* 0x0000000713137c23 */ /* 0x008fca000800000c */
[----:B------:R1:W-:Y:S02]  /*35a0*/  STG.E desc[UR20][R16.64], R19 ;  /* 0x0000001310007986 */ /* 0x0003e4000c101914 */
.L_x_43:
[----:B------:R-:W-:Y:S05]  /*35b0*/  BRA.U !UP1, `(.L_x_41) ;  /* 0x00000001093c7547 */ /* 0x000fea000b800000 */
[----:B------:R-:W2:Y:S01]  /*35c0*/  LDCU.64 UR10, c[0x0][0x3a8] ;  /* 0x00007500ff0a77ac */ /* 0x000ea20008000a00 */
[----:B------:R-:W-:Y:S01]  /*35d0*/  IMAD.IADD R10, R10, 0x1, R11 ;  /* 0x000000010a0a7824 */ /* 0x000fe200078e020b */
[----:B0-----:R-:W-:Y:S01]  /*35e0*/  IADD3 R12, PT, PT, R11, UR15, RZ ;  /* 0x0000000f0b0c7c10 */ /* 0x001fe2000fffe0ff */
[----:B------:R-:W0:Y:S03]  /*35f0*/  LDCU UR5, c[0x0][0x3a0] ;  /* 0x00007400ff0577ac */ /* 0x000e260008000800 */
[----:B-1----:R-:W-:Y:S02]  /*3600*/  IADD3 R13, P0, PT, R10, UR12, RZ ;  /* 0x0000000c0a0d7c10 */ /* 0x002fe4000ff1e0ff */
[----:B------:R-:W-:Y:S01]  /*3610*/  LEA R12, R12, UR25, 0x2 ;  /* 0x000000190c0c7c11 */ /* 0x000fe2000f8e10ff */
[----:B------:R-:W1:Y:S01]  /*3620*/  LDCU UR7, c[0x0][0x38c] ;  /* 0x00007180ff0777ac */ /* 0x000e620008000800 */
[----:B------:R-:W-:-:S04]  /*3630*/  LEA.HI.X.SX32 R14, R10, UR13, 0x1, P0 ;  /* 0x0000000d0a0e7c11 */ /* 0x000fc800080f0eff */
[----:B------:R-:W1:Y:S01]  /*3640*/  LDL R12, [R12] ;  /* 0x000000000c0c7983 */ /* 0x000e620000100800 */
[----:B--2---:R-:W-:-:S04]  /*3650*/  LEA R10, P0, R13, UR10, 0x2 ;  /* 0x0000000a0d0a7c11 */ /* 0x004fc8000f8010ff */
[----:B------:R-:W-:-:S05]  /*3660*/  LEA.HI.X R11, R13, UR11, R14, 0x2, P0 ;  /* 0x0000000b0d0b7c11 */ /* 0x000fca00080f140e */
[----:B------:R-:W0:Y:S02]  /*3670*/  LDG.E R13, desc[UR20][R10.64] ;  /* 0x000000140a0d7981 */ /* 0x000e24000c1e1900 */
[----:B0-----:R-:W-:-:S04]  /*3680*/  FMUL R13, R13, UR5 ;  /* 0x000000050d0d7c20 */ /* 0x001fc80008400000 */
[----:B-1----:R-:W-:-:S05]  /*3690*/  FFMA R13, R12, UR7, R13 ;  /* 0x000000070c0d7c23 */ /* 0x002fca000800000d */
[----:B------:R2:W-:Y:S02]  /*36a0*/  STG.E desc[UR20][R10.64], R13 ;  /* 0x0000000d0a007986 */ /* 0x0005e4000c101914 */
.L_x_41:
[----:B------:R-:W-:-:S04]  /*36b0*/  UIADD3 UR4, UPT, UPT, UR4, 0x1, URZ ;  /* 0x0000000104047890 */ /* 0x000fc8000fffe0ff */
[----:B------:R-:W-:-:S06]  /*36c0*/  UISETP.NE.AND UP1, UPT, UR4, UR22, UPT ;  /* 0x000000160400728c */ /* 0x000fcc000bf25270 */
[----:B------:R-:W-:-:S13]  /*36d0*/  PLOP3.LUT P0, PT, PT, PT, UP1, 0x80, 0x8 ;  /* 0x000000000008781c */ /* 0x000fda0003f0f018 */
[----:B------:R-:W-:Y:S05]  /*36e0*/  @!P0 EXIT ;  /* 0x000000000000894d */ /* 0x000fea0003800000 */
[----:B------:R-:W-:Y:S05]  /*36f0*/  BRA `(.L_x_44) ;  /* 0xfffffff000ac7947 */ /* 0x000fea000383ffff */
.L_x_45:
[----:B------:R-:W-:-:S00]  /*3700*/  BRA `(.L_x_45) ;  /* 0xfffffffc00fc7947 */ /* 0x000fc0000383ffff */
[----:B------:R-:W-:-:S00]  /*3710*/  NOP ;  /* 0x0000000000007918 */ /* 0x000fc00000000000 */
        /* <DEDUP_REMOVED lines=14> */
.L_x_46:


//--------------------- .nv.shared.vec_mem_generic --------------------------
	.section	.nv.shared.vec_mem_generic,"aw",@nobits
	.sectionflags	@""
	.align	16
	.zero		1024


//--------------------- .nv.shared.reserved.0     --------------------------
	.section	.nv.shared.reserved.0,"aw",@nobits
	.weak		__nv_reservedSMEM_offset_0_alias
	.size		__nv_reservedSMEM_offset_0_alias, 0, 64
	.other		__nv_reservedSMEM_offset_0_alias,@"STO_CUDA_RESERVED_SHARED STV_DEFAULT"
__nv_reservedSMEM_offset_0_alias:
	.zero		0
	.zero		64


//--------------------- .nv.constant0.vec_mem_generic --------------------------
	.section	.nv.constant0.vec_mem_generic,"a",@progbits
	.sectionflags	@""
	.align	4
.nv.constant0.vec_mem_generic:
	.zero		964


//--------------------- SYMBOLS --------------------------

	.type		.nv.reservedSmem.offset0,@object
	.size		.nv.reservedSmem.offset0,0x4
	.type		.nv.reservedSmem.cap,@object
	.size		.nv.reservedSmem.cap,0x4
